	.target	sm_100a

	.elftype	@"ET_EXEC"


//--------------------- .note.nv.tkinfo           --------------------------
	.section	.note.nv.tkinfo,"",@"SHT_NOTE"
	.sectionflags	@"SHF_NOTE_NV_TKINFO"
	.tkinfo
        /*0018*/ 	.word	0x00000002
        /*0030*/ 	.string	""
        /*0030*/ 	.string	"ptxas"
        /*0030*/ 	.string	"Cuda compilation tools, release 13.0, V13.0.88"
        /*0030*/ 	.string	"Build cuda_13.0.r13.0/compiler.36424714_0"
        /*0030*/ 	.string	"-arch sm_100a -m 64 "



//--------------------- .note.nv.cuinfo           --------------------------
	.section	.note.nv.cuinfo,"",@"SHT_NOTE"
	.sectionflags	@"SHF_NOTE_NV_CUINFO"
        /*0018*/ 	.short	0x0002
        /*001a*/ 	.short	0x0064
        /*001c*/ 	.short	0x0082
	.zero		2


//--------------------- .nv.info                  --------------------------
	.section	.nv.info,"",@"SHT_CUDA_INFO"
	.align	4


	//----- nvinfo : EIATTR_REGCOUNT
	.align		4
        /*0000*/ 	.byte	0x04, 0x2f
        /*0002*/ 	.short	(.L_19 - .L_18)
	.align		4
.L_18:
        /*0004*/ 	.word	index@(_ZN7cutlass13device_kernelINS_4gemm6kernel13GemmUniversalIN4cute5tupleIJiiiiEEENS1_10collective13CollectiveMmaINS1_35MainloopSm100TmaUmmaWarpSpecializedILi3ELi2ELi4ENS5_IJNS4_1CILi2EEENSA_ILi1EEESC_EEEEENS5_IJNSA_ILi64EEESF_SF_EEENS_12float_e4m3_tENS5_IJlSC_lEEESH_SI_NS4_8TiledMMAINS4_8MMA_AtomIJNS4_10MMA_TraitsINS4_19SM100_MMA_F8F6F4_SSEJSH_SH_fSF_SF_NS4_17integral_constantINS4_4UMMA5MajorELSP_0EEESQ_NSN_INSO_7ScaleInELSR_0EEESS_EEEEEENS4_6LayoutINS5_IJSC_SC_SC_EEENS5_IJNSA_ILi0EEESX_SX_EEEEENS5_IJNS4_10UnderscoreES10_S10_EEEEENS4_13SM90_TMA_LOADENS4_14ComposedLayoutINS4_7SwizzleILi2ELi4ELi3EEENS4_18smem_ptr_flag_bitsILi8EEENSV_INS5_IJNSA_ILi8EEESF_EEENS5_IJSF_SC_EEEEEEEvNS4_8identityENS4_23SM90_TMA_LOAD_MULTICASTES1D_vS1E_EENS_8epilogue10collective18CollectiveEpilogueINS1H_23Sm100TmaWarpSpecializedILi1ELi1ELi32ELb0ELb0EEEJSG_NS5_IJNSV_ISF_SC_EES1M_EEESH_SI_SH_SI_NS1H_6fusion15FusionCallbacksIS1L_NS1O_17LinearCombinationISH_fSH_fLNS_15FloatRoundStyleE2EEESG_S1N_JEEENS4_5SM1004TMEM4LOAD26SM100_TMEM_LOAD_16dp32b32xES13_S1D_NS4_39AutoVectorizingCopyWithAssumedAlignmentILi128EEENS4_14SM90_TMA_STOREES1D_S1Z_S1Z_EEEvvEEEEvNT_6ParamsE)
        /*0008*/ 	.word	0x00000059


	//----- nvinfo : EIATTR_FRAME_SIZE
	.align		4
.L_19:
        /*000c*/ 	.byte	0x04, 0x11
        /*000e*/ 	.short	(.L_21 - .L_20)
	.align		4
.L_20:
        /*0010*/ 	.word	index@($__internal_2_$__cuda_sm10x_tcgen05_guardrail_trap_unallocated_columns_being_dealloced)
        /*0014*/ 	.word	0x00000000


	//----- nvinfo : EIATTR_FRAME_SIZE
	.align		4
.L_21:
        /*0018*/ 	.byte	0x04, 0x11
        /*001a*/ 	.short	(.L_23 - .L_22)
	.align		4
.L_22:
        /*001c*/ 	.word	index@($__internal_1_$__cuda_sm10x_tcgen05_guardrail_trap_phase_invalid_during_alloc)
        /*0020*/ 	.word	0x00000000


	//----- nvinfo : EIATTR_FRAME_SIZE
	.align		4
.L_23:
        /*0024*/ 	.byte	0x04, 0x11
        /*0026*/ 	.short	(.L_25 - .L_24)
	.align		4
.L_24:
        /*0028*/ 	.word	index@($__internal_0_$__cuda_sm10x_tcgen05_guardrail_trap_col_being_dealloced_not_returned_by_alloc)
        /*002c*/ 	.word	0x00000000


	//----- nvinfo : EIATTR_FRAME_SIZE
	.align		4
.L_25:
        /*0030*/ 	.byte	0x04, 0x11
        /*0032*/ 	.short	(.L_27 - .L_26)
	.align		4
.L_26:
        /*0034*/ 	.word	index@(_ZN7cutlass13device_kernelINS_4gemm6kernel13GemmUniversalIN4cute5tupleIJiiiiEEENS1_10collective13CollectiveMmaINS1_35MainloopSm100TmaUmmaWarpSpecializedILi3ELi2ELi4ENS5_IJNS4_1CILi2EEENSA_ILi1EEESC_EEEEENS5_IJNSA_ILi64EEESF_SF_EEENS_12float_e4m3_tENS5_IJlSC_lEEESH_SI_NS4_8TiledMMAINS4_8MMA_AtomIJNS4_10MMA_TraitsINS4_19SM100_MMA_F8F6F4_SSEJSH_SH_fSF_SF_NS4_17integral_constantINS4_4UMMA5MajorELSP_0EEESQ_NSN_INSO_7ScaleInELSR_0EEESS_EEEEEENS4_6LayoutINS5_IJSC_SC_SC_EEENS5_IJNSA_ILi0EEESX_SX_EEEEENS5_IJNS4_10UnderscoreES10_S10_EEEEENS4_13SM90_TMA_LOADENS4_14ComposedLayoutINS4_7SwizzleILi2ELi4ELi3EEENS4_18smem_ptr_flag_bitsILi8EEENSV_INS5_IJNSA_ILi8EEESF_EEENS5_IJSF_SC_EEEEEEEvNS4_8identityENS4_23SM90_TMA_LOAD_MULTICASTES1D_vS1E_EENS_8epilogue10collective18CollectiveEpilogueINS1H_23Sm100TmaWarpSpecializedILi1ELi1ELi32ELb0ELb0EEEJSG_NS5_IJNSV_ISF_SC_EES1M_EEESH_SI_SH_SI_NS1H_6fusion15FusionCallbacksIS1L_NS1O_17LinearCombinationISH_fSH_fLNS_15FloatRoundStyleE2EEESG_S1N_JEEENS4_5SM1004TMEM4LOAD26SM100_TMEM_LOAD_16dp32b32xES13_S1D_NS4_39AutoVectorizingCopyWithAssumedAlignmentILi128EEENS4_14SM90_TMA_STOREES1D_S1Z_S1Z_EEEvvEEEEvNT_6ParamsE)
        /*0038*/ 	.word	0x00000000


	//----- nvinfo : EIATTR_MIN_STACK_SIZE
	.align		4
.L_27:
        /*003c*/ 	.byte	0x04, 0x12
        /*003e*/ 	.short	(.L_29 - .L_28)
	.align		4
.L_28:
        /*0040*/ 	.word	index@(_ZN7cutlass13device_kernelINS_4gemm6kernel13GemmUniversalIN4cute5tupleIJiiiiEEENS1_10collective13CollectiveMmaINS1_35MainloopSm100TmaUmmaWarpSpecializedILi3ELi2ELi4ENS5_IJNS4_1CILi2EEENSA_ILi1EEESC_EEEEENS5_IJNSA_ILi64EEESF_SF_EEENS_12float_e4m3_tENS5_IJlSC_lEEESH_SI_NS4_8TiledMMAINS4_8MMA_AtomIJNS4_10MMA_TraitsINS4_19SM100_MMA_F8F6F4_SSEJSH_SH_fSF_SF_NS4_17integral_constantINS4_4UMMA5MajorELSP_0EEESQ_NSN_INSO_7ScaleInELSR_0EEESS_EEEEEENS4_6LayoutINS5_IJSC_SC_SC_EEENS5_IJNSA_ILi0EEESX_SX_EEEEENS5_IJNS4_10UnderscoreES10_S10_EEEEENS4_13SM90_TMA_LOADENS4_14ComposedLayoutINS4_7SwizzleILi2ELi4ELi3EEENS4_18smem_ptr_flag_bitsILi8EEENSV_INS5_IJNSA_ILi8EEESF_EEENS5_IJSF_SC_EEEEEEEvNS4_8identityENS4_23SM90_TMA_LOAD_MULTICASTES1D_vS1E_EENS_8epilogue10collective18CollectiveEpilogueINS1H_23Sm100TmaWarpSpecializedILi1ELi1ELi32ELb0ELb0EEEJSG_NS5_IJNSV_ISF_SC_EES1M_EEESH_SI_SH_SI_NS1H_6fusion15FusionCallbacksIS1L_NS1O_17LinearCombinationISH_fSH_fLNS_15FloatRoundStyleE2EEESG_S1N_JEEENS4_5SM1004TMEM4LOAD26SM100_TMEM_LOAD_16dp32b32xES13_S1D_NS4_39AutoVectorizingCopyWithAssumedAlignmentILi128EEENS4_14SM90_TMA_STOREES1D_S1Z_S1Z_EEEvvEEEEvNT_6ParamsE)
        /*0044*/ 	.word	0x00000000
.L_29:


//--------------------- .nv.compat                --------------------------
	.section	.nv.compat,"",@"SHT_CUDA_COMPAT_INFO"
	.align	4
        /*0000*/ 	.byte	0x02, 0x09, 0x01, 0x00, 0x02, 0x02, 0x02, 0x00, 0x02, 0x05, 0x05, 0x00, 0x03, 0x07, 0x01, 0x01
        /*0010*/ 	.byte	0x02, 0x03, 0x01, 0x00, 0x02, 0x06, 0x01, 0x00, 0x04, 0x0b, 0x08, 0x00, 0x09, 0x00, 0x00, 0x00
        /*0020*/ 	.byte	0x00, 0x00, 0x00, 0x00


//--------------------- .nv.info._ZN7cutlass13device_kernelINS_4gemm6kernel13GemmUniversalIN4cute5tupleIJiiiiEEENS1_10collective13CollectiveMmaINS1_35MainloopSm100TmaUmmaWarpSpecializedILi3ELi2ELi4ENS5_IJNS4_1CILi2EEENSA_ILi1EEESC_EEEEENS5_IJNSA_ILi64EEESF_SF_EEENS_12float_e4m3_tENS5_IJlSC_lEEESH_SI_NS4_8TiledMMAINS4_8MMA_AtomIJNS4_10MMA_TraitsINS4_19SM100_MMA_F8F6F4_SSEJSH_SH_fSF_SF_NS4_17integral_constantINS4_4UMMA5MajorELSP_0EEESQ_NSN_INSO_7ScaleInELSR_0EEESS_EEEEEENS4_6LayoutINS5_IJSC_SC_SC_EEENS5_IJNSA_ILi0EEESX_SX_EEEEENS5_IJNS4_10UnderscoreES10_S10_EEEEENS4_13SM90_TMA_LOADENS4_14ComposedLayoutINS4_7SwizzleILi2ELi4ELi3EEENS4_18smem_ptr_flag_bitsILi8EEENSV_INS5_IJNSA_ILi8EEESF_EEENS5_IJSF_SC_EEEEEEEvNS4_8identityENS4_23SM90_TMA_LOAD_MULTICASTES1D_vS1E_EENS_8epilogue10collective18CollectiveEpilogueINS1H_23Sm100TmaWarpSpecializedILi1ELi1ELi32ELb0ELb0EEEJSG_NS5_IJNSV_ISF_SC_EES1M_EEESH_SI_SH_SI_NS1H_6fusion15FusionCallbacksIS1L_NS1O_17LinearCombinationISH_fSH_fLNS_15FloatRoundStyleE2EEESG_S1N_JEEENS4_5SM1004TMEM4LOAD26SM100_TMEM_LOAD_16dp32b32xES13_S1D_NS4_39AutoVectorizingCopyWithAssumedAlignmentILi128EEENS4_14SM90_TMA_STOREES1D_S1Z_S1Z_EEEvvEEEEvNT_6ParamsE --------------------------
	.section	.nv.info._ZN7cutlass13device_kernelINS_4gemm6kernel13GemmUniversalIN4cute5tupleIJiiiiEEENS1_10collective13CollectiveMmaINS1_35MainloopSm100TmaUmmaWarpSpecializedILi3ELi2ELi4ENS5_IJNS4_1CILi2EEENSA_ILi1EEESC_EEEEENS5_IJNSA_ILi64EEESF_SF_EEENS_12float_e4m3_tENS5_IJlSC_lEEESH_SI_NS4_8TiledMMAINS4_8MMA_AtomIJNS4_10MMA_TraitsINS4_19SM100_MMA_F8F6F4_SSEJSH_SH_fSF_SF_NS4_17integral_constantINS4_4UMMA5MajorELSP_0EEESQ_NSN_INSO_7ScaleInELSR_0EEESS_EEEEEENS4_6LayoutINS5_IJSC_SC_SC_EEENS5_IJNSA_ILi0EEESX_SX_EEEEENS5_IJNS4_10UnderscoreES10_S10_EEEEENS4_13SM90_TMA_LOADENS4_14ComposedLayoutINS4_7SwizzleILi2ELi4ELi3EEENS4_18smem_ptr_flag_bitsILi8EEENSV_INS5_IJNSA_ILi8EEESF_EEENS5_IJSF_SC_EEEEEEEvNS4_8identityENS4_23SM90_TMA_LOAD_MULTICASTES1D_vS1E_EENS_8epilogue10collective18CollectiveEpilogueINS1H_23Sm100TmaWarpSpecializedILi1ELi1ELi32ELb0ELb0EEEJSG_NS5_IJNSV_ISF_SC_EES1M_EEESH_SI_SH_SI_NS1H_6fusion15FusionCallbacksIS1L_NS1O_17LinearCombinationISH_fSH_fLNS_15FloatRoundStyleE2EEESG_S1N_JEEENS4_5SM1004TMEM4LOAD26SM100_TMEM_LOAD_16dp32b32xES13_S1D_NS4_39AutoVectorizingCopyWithAssumedAlignmentILi128EEENS4_14SM90_TMA_STOREES1D_S1Z_S1Z_EEEvvEEEEvNT_6ParamsE,"",@"SHT_CUDA_INFO"
	.sectionflags	@""
	.align	4


	//----- nvinfo : EIATTR_CUDA_API_VERSION
	.align		4
        /*0000*/ 	.byte	0x04, 0x37
        /*0002*/ 	.short	(.L_31 - .L_30)
.L_30:
        /*0004*/ 	.word	0x00000082


	//----- nvinfo : EIATTR_KPARAM_INFO
	.align		4
.L_31:
        /*0008*/ 	.byte	0x04, 0x17
        /*000a*/ 	.short	(.L_33 - .L_32)
.L_32:
        /*000c*/ 	.word	0x00000000
        /*0010*/ 	.short	0x0000
        /*0012*/ 	.short	0x0000
        /*0014*/ 	.byte	0x00, 0xf0, 0x01, 0x20


	//----- nvinfo : EIATTR_AT_ENTRY_FRAGMENTS
	.align		4
.L_33:
        /*0018*/ 	.byte	0x04, 0x4f
        /*001a*/ 	.short	(.L_35 - .L_34)


	//   ....[0]....
.L_34:
        /*001c*/ 	.word	0x00000006


	//----- nvinfo : EIATTR_RESERVED_SMEM_USED
	.align		4
.L_35:
        /*0020*/ 	.byte	0x01, 0x41
	.zero		2


	//----- nvinfo : EIATTR_SPARSE_MMA_MASK
	.align		4
        /*0024*/ 	.byte	0x03, 0x50
        /*0026*/ 	.short	0x0000


	//----- nvinfo : EIATTR_TCGEN05_1CTA_USED
	.align		4
        /*0028*/ 	.byte	0x01, 0x51
	.zero		2


	//----- nvinfo : EIATTR_MAXREG_COUNT
	.align		4
        /*002c*/ 	.byte	0x03, 0x1b
        /*002e*/ 	.short	0x00ff


	//----- nvinfo : EIATTR_NUM_BARRIERS
	.align		4
        /*0030*/ 	.byte	0x02, 0x4c
        /*0032*/ 	.byte	0x07
	.zero		1


	//----- nvinfo : EIATTR_EXTERNS
	.align		4
        /*0034*/ 	.byte	0x04, 0x0f
        /*0036*/ 	.short	(.L_37 - .L_36)


	//   ....[0]....
	.align		4
.L_36:
        /*0038*/ 	.word	index@(__assertfail)


	//----- nvinfo : EIATTR_MERCURY_ISA_VERSION
	.align		4
.L_37:
        /*003c*/ 	.byte	0x03, 0x5f
        /*003e*/ 	.short	0x0101


	//----- nvinfo : EIATTR_INT_WARP_WIDE_INSTR_OFFSETS
	.align		4
        /*0040*/ 	.byte	0x04, 0x31
        /*0042*/ 	.short	(.L_39 - .L_38)


	//   ....[0]....
.L_38:
        /*0044*/ 	.word	0x00003a60


	//   ....[1]....
        /*0048*/ 	.word	0x00003a90


	//   ....[2]....
        /*004c*/ 	.word	0x00003ab0


	//   ....[3]....
        /*0050*/ 	.word	0x00004690


	//   ....[4]....
        /*0054*/ 	.word	0x00004740


	//----- nvinfo : EIATTR_COOP_GROUP_MASK_REGIDS
	.align		4
.L_39:
        /*0058*/ 	.byte	0x04, 0x29
        /*005a*/ 	.short	(.L_41 - .L_40)


	//   ....[0]....
.L_40:
        /*005c*/ 	.word	0xffffffff


	//   ....[1]....
        /*0060*/ 	.word	0xffffffff


	//   ....[2]....
        /*0064*/ 	.word	0xffffffff


	//   ....[3]....
        /*0068*/ 	.word	0xffffffff


	//   ....[4]....
        /*006c*/ 	.word	0xffffffff


	//   ....[5]....
        /*0070*/ 	.word	0xffffffff


	//   ....[6]....
        /*0074*/ 	.word	0xffffffff


	//   ....[7]....
        /*0078*/ 	.word	0xffffffff


	//   ....[8]....
        /*007c*/ 	.word	0xffffffff


	//   ....[9]....
        /*0080*/ 	.word	0xffffffff


	//   ....[10]....
        /*0084*/ 	.word	0xffffffff


	//   ....[11]....
        /*0088*/ 	.word	0xffffffff


	//   ....[12]....
        /*008c*/ 	.word	0xffffffff


	//   ....[13]....
        /*0090*/ 	.word	0xffffffff


	//----- nvinfo : EIATTR_COOP_GROUP_INSTR_OFFSETS
	.align		4
.L_41:
        /*0094*/ 	.byte	0x04, 0x28
        /*0096*/ 	.short	(.L_43 - .L_42)


	//   ....[0]....
.L_42:
        /*0098*/ 	.word	0x00000080


	//   ....[1]....
        /*009c*/ 	.word	0x000004e0


	//   ....[2]....
        /*00a0*/ 	.word	0x00000660


	//   ....[3]....
        /*00a4*/ 	.word	0x000007a0


	//   ....[4]....
        /*00a8*/ 	.word	0x000008a0


	//   ....[5]....
        /*00ac*/ 	.word	0x00000a10


	//   ....[6]....
        /*00b0*/ 	.word	0x00000bb0


	//   ....[7]....
        /*00b4*/ 	.word	0x00000d60


	//   ....[8]....
        /*00b8*/ 	.word	0x00001f20


	//   ....[9]....
        /*00bc*/ 	.word	0x00002d30


	//   ....[10]....
        /*00c0*/ 	.word	0x00002f40


	//   ....[11]....
        /*00c4*/ 	.word	0x00002f70


	//   ....[12]....
        /*00c8*/ 	.word	0x00003940


	//   ....[13]....
        /*00cc*/ 	.word	0x00003b70


	//----- nvinfo : EIATTR_VRC_CTA_INIT_COUNT
	.align		4
.L_43:
        /*00d0*/ 	.byte	0x02, 0x4a
        /*00d2*/ 	.byte	0x80
	.zero		1


	//----- nvinfo : EIATTR_SYSCALL_OFFSETS
	.align		4
        /*00d4*/ 	.byte	0x04, 0x46
        /*00d6*/ 	.short	(.L_45 - .L_44)


	//   ....[0]....
.L_44:
        /*00d8*/ 	.word	0x000052b0


	//   ....[1]....
        /*00dc*/ 	.word	0x000053f0


	//   ....[2]....
        /*00e0*/ 	.word	0x00005b70


	//----- nvinfo : EIATTR_MBARRIER_INSTR_OFFSETS
	.align		4
.L_45:
        /*00e4*/ 	.byte	0x04, 0x39
        /*00e6*/ 	.short	(.L_47 - .L_46)


	//   ....[0]....
.L_46:
        /*00e8*/ 	.word	0x000005f0
        /*00ec*/ 	.word	0x000000ff
        /*00f0*/ 	.word	0x00000000
        /*00f4*/ 	.short	0x0100
        /*00f6*/ 	.byte	0x04
	.zero		1


	//   ....[1]....
        /*00f8*/ 	.word	0x00000600
        /*00fc*/ 	.word	0x000000ff
        /*0100*/ 	.word	0x00000018
        /*0104*/ 	.short	0x0100
        /*0106*/ 	.byte	0x04
	.zero		1


	//   ....[2]....
        /*0108*/ 	.word	0x00000610
        /*010c*/ 	.word	0x000000ff
        /*0110*/ 	.word	0x00000008
        /*0114*/ 	.short	0x0100
        /*0116*/ 	.byte	0x04
	.zero		1


	//   ....[3]....
        /*0118*/ 	.word	0x00000620
        /*011c*/ 	.word	0x000000ff
        /*0120*/ 	.word	0x00000020
        /*0124*/ 	.short	0x0100
        /*0126*/ 	.byte	0x04
	.zero		1


	//   ....[4]....
        /*0128*/ 	.word	0x00000630
        /*012c*/ 	.word	0x000000ff
        /*0130*/ 	.word	0x00000010
        /*0134*/ 	.short	0x0100
        /*0136*/ 	.byte	0x04
	.zero		1


	//   ....[5]....
        /*0138*/ 	.word	0x00000640
        /*013c*/ 	.word	0x000000ff
        /*0140*/ 	.word	0x00000028
        /*0144*/ 	.short	0x0100
        /*0146*/ 	.byte	0x04
	.zero		1


	//   ....[6]....
        /*0148*/ 	.word	0x00000770
        /*014c*/ 	.word	0x000000ff
        /*0150*/ 	.word	0x00000030
        /*0154*/ 	.short	0x0100
        /*0156*/ 	.byte	0x04
	.zero		1


	//   ....[7]....
        /*0158*/ 	.word	0x00000780
        /*015c*/ 	.word	0x000000ff
        /*0160*/ 	.word	0x00000038
        /*0164*/ 	.short	0x0100
        /*0166*/ 	.byte	0x04
	.zero		1


	//   ....[8]....
        /*0168*/ 	.word	0x00000870
        /*016c*/ 	.word	0x000000ff
        /*0170*/ 	.word	0x00000040
        /*0174*/ 	.short	0x0100
        /*0176*/ 	.byte	0x06
	.zero		1


	//   ....[9]....
        /*0178*/ 	.word	0x00000880
        /*017c*/ 	.word	0x000000ff
        /*0180*/ 	.word	0x00000048
        /*0184*/ 	.short	0x0100
        /*0186*/ 	.byte	0x06
	.zero		1


	//   ....[10]....
        /*0188*/ 	.word	0x000009c0
        /*018c*/ 	.word	0x000000ff
        /*0190*/ 	.word	0x00000050
        /*0194*/ 	.short	0x0100
        /*0196*/ 	.byte	0x06
	.zero		1


	//   ....[11]....
        /*0198*/ 	.word	0x000009d0
        /*019c*/ 	.word	0x000000ff
        /*01a0*/ 	.word	0x00000060
        /*01a4*/ 	.short	0x0100
        /*01a6*/ 	.byte	0x06
	.zero		1


	//   ....[12]....
        /*01a8*/ 	.word	0x000009e0
        /*01ac*/ 	.word	0x000000ff
        /*01b0*/ 	.word	0x00000058
        /*01b4*/ 	.short	0x0100
        /*01b6*/ 	.byte	0x06
	.zero		1


	//   ....[13]....
        /*01b8*/ 	.word	0x000009f0
        /*01bc*/ 	.word	0x000000ff
        /*01c0*/ 	.word	0x00000068
        /*01c4*/ 	.short	0x0100
        /*01c6*/ 	.byte	0x06
	.zero		1


	//   ....[14]....
        /*01c8*/ 	.word	0x00000b20
        /*01cc*/ 	.word	0x000000ff
        /*01d0*/ 	.word	0x00000070
        /*01d4*/ 	.short	0x0100
        /*01d6*/ 	.byte	0x04
	.zero		1


	//   ....[15]....
        /*01d8*/ 	.word	0x00000b30
        /*01dc*/ 	.word	0x000000ff
        /*01e0*/ 	.word	0x00000090
        /*01e4*/ 	.short	0x0100
        /*01e6*/ 	.byte	0x04
	.zero		1


	//   ....[16]....
        /*01e8*/ 	.word	0x00000b40
        /*01ec*/ 	.word	0x000000ff
        /*01f0*/ 	.word	0x00000078
        /*01f4*/ 	.short	0x0100
        /*01f6*/ 	.byte	0x04
	.zero		1


	//   ....[17]....
        /*01f8*/ 	.word	0x00000b50
        /*01fc*/ 	.word	0x000000ff
        /*0200*/ 	.word	0x00000098
        /*0204*/ 	.short	0x0100
        /*0206*/ 	.byte	0x04
	.zero		1


	//   ....[18]....
        /*0208*/ 	.word	0x00000b60
        /*020c*/ 	.word	0x000000ff
        /*0210*/ 	.word	0x00000080
        /*0214*/ 	.short	0x0100
        /*0216*/ 	.byte	0x04
	.zero		1


	//   ....[19]....
        /*0218*/ 	.word	0x00000b70
        /*021c*/ 	.word	0x000000ff
        /*0220*/ 	.word	0x000000a0
        /*0224*/ 	.short	0x0100
        /*0226*/ 	.byte	0x04
	.zero		1


	//   ....[20]....
        /*0228*/ 	.word	0x00000b80
        /*022c*/ 	.word	0x000000ff
        /*0230*/ 	.word	0x00000088
        /*0234*/ 	.short	0x0100
        /*0236*/ 	.byte	0x04
	.zero		1


	//   ....[21]....
        /*0238*/ 	.word	0x00000b90
        /*023c*/ 	.word	0x000000ff
        /*0240*/ 	.word	0x000000a8
        /*0244*/ 	.short	0x0100
        /*0246*/ 	.byte	0x04
	.zero		1


	//   ....[22]....
        /*0248*/ 	.word	0x00000c80
        /*024c*/ 	.word	0x000000ff
        /*0250*/ 	.word	0x000000b0
        /*0254*/ 	.short	0x0100
        /*0256*/ 	.byte	0x04
	.zero		1


	//   ....[23]....
        /*0258*/ 	.word	0x00000c90
        /*025c*/ 	.word	0x000000ff
        /*0260*/ 	.word	0x000000c0
        /*0264*/ 	.short	0x0100
        /*0266*/ 	.byte	0x04
	.zero		1


	//   ....[24]....
        /*0268*/ 	.word	0x00000ca0
        /*026c*/ 	.word	0x000000ff
        /*0270*/ 	.word	0x000000b8
        /*0274*/ 	.short	0x0100
        /*0276*/ 	.byte	0x04
	.zero		1


	//   ....[25]....
        /*0278*/ 	.word	0x00000cb0
        /*027c*/ 	.word	0x000000ff
        /*0280*/ 	.word	0x000000c8
        /*0284*/ 	.short	0x0100
        /*0286*/ 	.byte	0x04
	.zero		1


	//   ....[26]....
        /*0288*/ 	.word	0x000017a0
        /*028c*/ 	.word	0x00000000
        /*0290*/ 	.word	0x000000c0
        /*0294*/ 	.short	0x010a
        /*0296*/ 	.byte	0xff
	.zero		1


	//   ....[27]....
        /*0298*/ 	.word	0x000017d0
        /*029c*/ 	.word	0x00000000
        /*02a0*/ 	.word	0x000000b0
        /*02a4*/ 	.short	0x0101
        /*02a6*/ 	.byte	0xff
	.zero		1


	//   ....[28]....
        /*02a8*/ 	.word	0x000018a0
        /*02ac*/ 	.word	0x000000ff
        /*02b0*/ 	.word	0x00000018
        /*02b4*/ 	.short	0x010a
        /*02b6*/ 	.byte	0x04
	.zero		1


	//   ....[29]....
        /*02b8*/ 	.word	0x00001920
        /*02bc*/ 	.word	0x000000ff
        /*02c0*/ 	.word	0x00000018
        /*02c4*/ 	.short	0x010a
        /*02c6*/ 	.byte	0x21
	.zero		1


	//   ....[30]....
        /*02c8*/ 	.word	0x00001ab0
        /*02cc*/ 	.word	0x000000ff
        /*02d0*/ 	.word	0x00000018
        /*02d4*/ 	.short	0x010a
        /*02d6*/ 	.byte	0x08
	.zero		1


	//   ....[31]....
        /*02d8*/ 	.word	0x00001bd0
        /*02dc*/ 	.word	0x000000ff
        /*02e0*/ 	.word	0x00000048
        /*02e4*/ 	.short	0x0101
        /*02e6*/ 	.byte	0x06
	.zero		1


	//   ....[32]....
        /*02e8*/ 	.word	0x00001bf0
        /*02ec*/ 	.word	0x000000ff
        /*02f0*/ 	.word	0x00000018
        /*02f4*/ 	.short	0x010a
        /*02f6*/ 	.byte	0x04
	.zero		1


	//   ....[33]....
        /*02f8*/ 	.word	0x00001c70
        /*02fc*/ 	.word	0x000000ff
        /*0300*/ 	.word	0x00000018
        /*0304*/ 	.short	0x010a
        /*0306*/ 	.byte	0x11
	.zero		1


	//   ....[34]....
        /*0308*/ 	.word	0x00001e80
        /*030c*/ 	.word	0x000000ff
        /*0310*/ 	.word	0x00000018
        /*0314*/ 	.short	0x010a
        /*0316*/ 	.byte	0x07
	.zero		1


	//   ....[35]....
        /*0318*/ 	.word	0x00001f50
        /*031c*/ 	.word	0x00000003
        /*0320*/ 	.word	0x00000050
        /*0324*/ 	.short	0x010a
        /*0326*/ 	.byte	0xff
	.zero		1


	//   ....[36]....
        /*0328*/ 	.word	0x000020a0
        /*032c*/ 	.word	0x00000000
        /*0330*/ 	.word	0x00000000
        /*0334*/ 	.short	0x0101
        /*0336*/ 	.byte	0xff
	.zero		1


	//   ....[37]....
        /*0338*/ 	.word	0x00002640
        /*033c*/ 	.word	0x000000ff
        /*0340*/ 	.word	0x00000000
        /*0344*/ 	.short	0x010a
        /*0346*/ 	.byte	0x04
	.zero		1


	//   ....[38]....
        /*0348*/ 	.word	0x000026d0
        /*034c*/ 	.word	0x000000ff
        /*0350*/ 	.word	0x00000000
        /*0354*/ 	.short	0x010a
        /*0356*/ 	.byte	0x05
	.zero		1


	//   ....[39]....
        /*0358*/ 	.word	0x00002770
        /*035c*/ 	.word	0x00000000
        /*0360*/ 	.word	0x00000000
        /*0364*/ 	.short	0x010a
        /*0366*/ 	.byte	0xff
	.zero		1


	//   ....[40]....
        /*0368*/ 	.word	0x00002890
        /*036c*/ 	.word	0x00000002
        /*0370*/ 	.word	0x000000b0
        /*0374*/ 	.short	0x010a
        /*0376*/ 	.byte	0xff
	.zero		1


	//   ....[41]....
        /*0378*/ 	.word	0x00002900
        /*037c*/ 	.word	0x00000002
        /*0380*/ 	.word	0x00000000
        /*0384*/ 	.short	0x0101
        /*0386*/ 	.byte	0xff
	.zero		1


	//   ....[42]....
        /*0388*/ 	.word	0x00002920
        /*038c*/ 	.word	0x000000ff
        /*0390*/ 	.word	0x00000060
        /*0394*/ 	.short	0x010a
        /*0396*/ 	.byte	0x04
	.zero		1


	//   ....[43]....
        /*0398*/ 	.word	0x00002a40
        /*039c*/ 	.word	0x00000002
        /*03a0*/ 	.word	0x00000050
        /*03a4*/ 	.short	0x010a
        /*03a6*/ 	.byte	0xff
	.zero		1


	//   ....[44]....
        /*03a8*/ 	.word	0x00002b40
        /*03ac*/ 	.word	0x00000002
        /*03b0*/ 	.word	0x00000000
        /*03b4*/ 	.short	0x0101
        /*03b6*/ 	.byte	0xff
	.zero		1


	//   ....[45]....
        /*03b8*/ 	.word	0x00002bd0
        /*03bc*/ 	.word	0x000000ff
        /*03c0*/ 	.word	0x00000060
        /*03c4*/ 	.short	0x0106
        /*03c6*/ 	.byte	0x04
	.zero		1


	//   ....[46]....
        /*03c8*/ 	.word	0x00002bf0
        /*03cc*/ 	.word	0x000000ff
        /*03d0*/ 	.word	0x00000060
        /*03d4*/ 	.short	0x010a
        /*03d6*/ 	.byte	0x04
	.zero		1


	//   ....[47]....
        /*03d8*/ 	.word	0x00002c80
        /*03dc*/ 	.word	0x000000ff
        /*03e0*/ 	.word	0x00000060
        /*03e4*/ 	.short	0x0106
        /*03e6*/ 	.byte	0x07
	.zero		1


	//   ....[48]....
        /*03e8*/ 	.word	0x00002cc0
        /*03ec*/ 	.word	0x00000000
        /*03f0*/ 	.word	0x00000060
        /*03f4*/ 	.short	0x010a
        /*03f6*/ 	.byte	0xff
	.zero		1


	//   ....[49]....
        /*03f8*/ 	.word	0x000031d0
        /*03fc*/ 	.word	0x00000000
        /*0400*/ 	.word	0x00000050
        /*0404*/ 	.short	0x010a
        /*0406*/ 	.byte	0xff
	.zero		1


	//   ....[50]....
        /*0408*/ 	.word	0x000032d0
        /*040c*/ 	.word	0x00000003
        /*0410*/ 	.word	0x00000000
        /*0414*/ 	.short	0x0101
        /*0416*/ 	.byte	0xff
	.zero		1


	//   ....[51]....
        /*0418*/ 	.word	0x000032e0
        /*041c*/ 	.word	0x000000ff
        /*0420*/ 	.word	0x00000000
        /*0424*/ 	.short	0x010a
        /*0426*/ 	.byte	0x04
	.zero		1


	//   ....[52]....
        /*0428*/ 	.word	0x00003360
        /*042c*/ 	.word	0x000000ff
        /*0430*/ 	.word	0x00000090
        /*0434*/ 	.short	0x010a
        /*0436*/ 	.byte	0x17
	.zero		1


	//   ....[53]....
        /*0438*/ 	.word	0x00003440
        /*043c*/ 	.word	0x000000ff
        /*0440*/ 	.word	0x00000000
        /*0444*/ 	.short	0x010a
        /*0446*/ 	.byte	0x05
	.zero		1


	//   ....[54]....
        /*0448*/ 	.word	0x00003580
        /*044c*/ 	.word	0x000000ff
        /*0450*/ 	.word	0x00000000
        /*0454*/ 	.short	0x010a
        /*0456*/ 	.byte	0x04
	.zero		1


	//   ....[55]....
        /*0458*/ 	.word	0x00003770
        /*045c*/ 	.word	0x000000ff
        /*0460*/ 	.word	0x00000000
        /*0464*/ 	.short	0x010a
        /*0466*/ 	.byte	0x04
	.zero		1


	//   ....[56]....
        /*0468*/ 	.word	0x00003800
        /*046c*/ 	.word	0x000000ff
        /*0470*/ 	.word	0x00000000
        /*0474*/ 	.short	0x010a
        /*0476*/ 	.byte	0x05
	.zero		1


	//   ....[57]....
        /*0478*/ 	.word	0x00003890
        /*047c*/ 	.word	0x000000ff
        /*0480*/ 	.word	0x00000000
        /*0484*/ 	.short	0x010a
        /*0486*/ 	.byte	0x05
	.zero		1


	//   ....[58]....
        /*0488*/ 	.word	0x00003920
        /*048c*/ 	.word	0x000000ff
        /*0490*/ 	.word	0x00000000
        /*0494*/ 	.short	0x010a
        /*0496*/ 	.byte	0x04
	.zero		1


	//   ....[59]....
        /*0498*/ 	.word	0x00003e10
        /*049c*/ 	.word	0x00000003
        /*04a0*/ 	.word	0x00000050
        /*04a4*/ 	.short	0x010a
        /*04a6*/ 	.byte	0xff
	.zero		1


	//   ....[60]....
        /*04a8*/ 	.word	0x00003f80
        /*04ac*/ 	.word	0x00000000
        /*04b0*/ 	.word	0x00000000
        /*04b4*/ 	.short	0x0101
        /*04b6*/ 	.byte	0xff
	.zero		1


	//   ....[61]....
        /*04b8*/ 	.word	0x00004440
        /*04bc*/ 	.word	0x000000ff
        /*04c0*/ 	.word	0x00000048
        /*04c4*/ 	.short	0x010a
        /*04c6*/ 	.byte	0x11
	.zero		1


	//   ....[62]....
        /*04c8*/ 	.word	0x000045d0
        /*04cc*/ 	.word	0x000000ff
        /*04d0*/ 	.word	0x00000038
        /*04d4*/ 	.short	0x010a
        /*04d6*/ 	.byte	0x11
	.zero		1


	//   ....[63]....
        /*04d8*/ 	.word	0x000047e0
        /*04dc*/ 	.word	0x000000ff
        /*04e0*/ 	.word	0x00000030
        /*04e4*/ 	.short	0x010b
        /*04e6*/ 	.byte	0x11
	.zero		1


	//   ....[64]....
        /*04e8*/ 	.word	0x000047f0
        /*04ec*/ 	.word	0x000000ff
        /*04f0*/ 	.word	0x00000000
        /*04f4*/ 	.short	0x0101
        /*04f6*/ 	.byte	0x30
	.zero		1


	//   ....[65]....
        /*04f8*/ 	.word	0x00004830
        /*04fc*/ 	.word	0x00000000
        /*0500*/ 	.word	0x00000038
        /*0504*/ 	.short	0x010a
        /*0506*/ 	.byte	0xff
	.zero		1


	//   ....[66]....
        /*0508*/ 	.word	0x00004b70
        /*050c*/ 	.word	0x00000003
        /*0510*/ 	.word	0x00000050
        /*0514*/ 	.short	0x010a
        /*0516*/ 	.byte	0xff
	.zero		1


	//   ....[67]....
        /*0518*/ 	.word	0x00004cf0
        /*051c*/ 	.word	0x00000000
        /*0520*/ 	.word	0x00000000
        /*0524*/ 	.short	0x0101
        /*0526*/ 	.byte	0xff
	.zero		1


	//   ....[68]....
        /*0528*/ 	.word	0x00005750
        /*052c*/ 	.word	0x000000ff
        /*0530*/ 	.word	0x00000030
        /*0534*/ 	.short	0x010a
        /*0536*/ 	.byte	0x2c
	.zero		1


	//   ....[69]....
        /*0538*/ 	.word	0x00005760
        /*053c*/ 	.word	0x00000016
        /*0540*/ 	.word	0x00000070
        /*0544*/ 	.short	0x010a
        /*0546*/ 	.byte	0xff
	.zero		1


	//   ....[70]....
        /*0548*/ 	.word	0x00005910
        /*054c*/ 	.word	0x000000ff
        /*0550*/ 	.word	0x00000030
        /*0554*/ 	.short	0x010a
        /*0556*/ 	.byte	0x2c
	.zero		1


	//   ....[71]....
        /*0558*/ 	.word	0x000059f0
        /*055c*/ 	.word	0x000000ff
        /*0560*/ 	.word	0x00000000
        /*0564*/ 	.short	0x0101
        /*0566*/ 	.byte	0x04
	.zero		1


	//   ....[72]....
        /*0568*/ 	.word	0x00005a50
        /*056c*/ 	.word	0x00000016
        /*0570*/ 	.word	0x00000070
        /*0574*/ 	.short	0x010a
        /*0576*/ 	.byte	0xff
	.zero		1


	//   ....[73]....
        /*0578*/ 	.word	0x00005dc0
        /*057c*/ 	.word	0x000000ff
        /*0580*/ 	.word	0x00000000
        /*0584*/ 	.short	0x0101
        /*0586*/ 	.byte	0x04
	.zero		1


	//   ....[74]....
        /*0588*/ 	.word	0x000066a0
        /*058c*/ 	.word	0x00000000
        /*0590*/ 	.word	0x000000c0
        /*0594*/ 	.short	0x010a
        /*0596*/ 	.byte	0xff
	.zero		1


	//   ....[75]....
        /*0598*/ 	.word	0x00006700
        /*059c*/ 	.word	0x00000000
        /*05a0*/ 	.word	0x00000018
        /*05a4*/ 	.short	0x010a
        /*05a6*/ 	.byte	0xff
	.zero		1


	//   ....[76]....
        /*05a8*/ 	.word	0x00006760
        /*05ac*/ 	.word	0x00000000
        /*05b0*/ 	.word	0x00000018
        /*05b4*/ 	.short	0x010a
        /*05b6*/ 	.byte	0xff
	.zero		1


	//   ....[77]....
        /*05b8*/ 	.word	0x000067b0
        /*05bc*/ 	.word	0x00000003
        /*05c0*/ 	.word	0x00000050
        /*05c4*/ 	.short	0x010a
        /*05c6*/ 	.byte	0xff
	.zero		1


	//   ....[78]....
        /*05c8*/ 	.word	0x00006810
        /*05cc*/ 	.word	0x00000000
        /*05d0*/ 	.word	0x00000000
        /*05d4*/ 	.short	0x010a
        /*05d6*/ 	.byte	0xff
	.zero		1


	//   ....[79]....
        /*05d8*/ 	.word	0x00006870
        /*05dc*/ 	.word	0x00000000
        /*05e0*/ 	.word	0x00000000
        /*05e4*/ 	.short	0x010a
        /*05e6*/ 	.byte	0xff
	.zero		1


	//   ....[80]....
        /*05e8*/ 	.word	0x000068c0
        /*05ec*/ 	.word	0x00000002
        /*05f0*/ 	.word	0x000000b0
        /*05f4*/ 	.short	0x010a
        /*05f6*/ 	.byte	0xff
	.zero		1


	//   ....[81]....
        /*05f8*/ 	.word	0x00006920
        /*05fc*/ 	.word	0x00000002
        /*0600*/ 	.word	0x00000060
        /*0604*/ 	.short	0x010a
        /*0606*/ 	.byte	0xff
	.zero		1


	//   ....[82]....
        /*0608*/ 	.word	0x00006970
        /*060c*/ 	.word	0x00000002
        /*0610*/ 	.word	0x00000050
        /*0614*/ 	.short	0x010a
        /*0616*/ 	.byte	0xff
	.zero		1


	//   ....[83]....
        /*0618*/ 	.word	0x000069d0
        /*061c*/ 	.word	0x00000000
        /*0620*/ 	.word	0x00000060
        /*0624*/ 	.short	0x010a
        /*0626*/ 	.byte	0xff
	.zero		1


	//   ....[84]....
        /*0628*/ 	.word	0x00006a20
        /*062c*/ 	.word	0x00000000
        /*0630*/ 	.word	0x00000050
        /*0634*/ 	.short	0x010a
        /*0636*/ 	.byte	0xff
	.zero		1


	//   ....[85]....
        /*0638*/ 	.word	0x00006a80
        /*063c*/ 	.word	0x00000002
        /*0640*/ 	.word	0x00000090
        /*0644*/ 	.short	0x010a
        /*0646*/ 	.byte	0xff
	.zero		1


	//   ....[86]....
        /*0648*/ 	.word	0x00006ae0
        /*064c*/ 	.word	0x00000000
        /*0650*/ 	.word	0x00000000
        /*0654*/ 	.short	0x010a
        /*0656*/ 	.byte	0xff
	.zero		1


	//   ....[87]....
        /*0658*/ 	.word	0x00006b40
        /*065c*/ 	.word	0x00000000
        /*0660*/ 	.word	0x00000000
        /*0664*/ 	.short	0x010a
        /*0666*/ 	.byte	0xff
	.zero		1


	//   ....[88]....
        /*0668*/ 	.word	0x00006ba0
        /*066c*/ 	.word	0x00000000
        /*0670*/ 	.word	0x00000000
        /*0674*/ 	.short	0x010a
        /*0676*/ 	.byte	0xff
	.zero		1


	//   ....[89]....
        /*0678*/ 	.word	0x00006c00
        /*067c*/ 	.word	0x00000000
        /*0680*/ 	.word	0x00000000
        /*0684*/ 	.short	0x010a
        /*0686*/ 	.byte	0xff
	.zero		1


	//   ....[90]....
        /*0688*/ 	.word	0x00006c60
        /*068c*/ 	.word	0x00000000
        /*0690*/ 	.word	0x00000000
        /*0694*/ 	.short	0x010a
        /*0696*/ 	.byte	0xff
	.zero		1


	//   ....[91]....
        /*0698*/ 	.word	0x00006cb0
        /*069c*/ 	.word	0x00000003
        /*06a0*/ 	.word	0x00000050
        /*06a4*/ 	.short	0x010a
        /*06a6*/ 	.byte	0xff
	.zero		1


	//   ....[92]....
        /*06a8*/ 	.word	0x00006d10
        /*06ac*/ 	.word	0x00000000
        /*06b0*/ 	.word	0x00000048
        /*06b4*/ 	.short	0x010a
        /*06b6*/ 	.byte	0xff
	.zero		1


	//   ....[93]....
        /*06b8*/ 	.word	0x00006d70
        /*06bc*/ 	.word	0x00000000
        /*06c0*/ 	.word	0x00000038
        /*06c4*/ 	.short	0x010a
        /*06c6*/ 	.byte	0xff
	.zero		1


	//   ....[94]....
        /*06c8*/ 	.word	0x00006dc0
        /*06cc*/ 	.word	0x00000003
        /*06d0*/ 	.word	0x00000050
        /*06d4*/ 	.short	0x010a
        /*06d6*/ 	.byte	0xff
	.zero		1


	//   ....[95]....
        /*06d8*/ 	.word	0x00006e20
        /*06dc*/ 	.word	0x00000000
        /*06e0*/ 	.word	0x00000030
        /*06e4*/ 	.short	0x010a
        /*06e6*/ 	.byte	0xff
	.zero		1


	//   ....[96]....
        /*06e8*/ 	.word	0x00006e70
        /*06ec*/ 	.word	0x00000016
        /*06f0*/ 	.word	0x00000070
        /*06f4*/ 	.short	0x010a
        /*06f6*/ 	.byte	0xff
	.zero		1


	//----- nvinfo : EIATTR_NUM_MBARRIERS
	.align		4
.L_47:
        /*06f8*/ 	.byte	0x03, 0x38
        /*06fa*/ 	.short	0x001a


	//----- nvinfo : EIATTR_EXIT_INSTR_OFFSETS
	.align		4
        /*06fc*/ 	.byte	0x04, 0x1c
        /*06fe*/ 	.short	(.L_49 - .L_48)


	//   ....[0]....
.L_48:
        /*0700*/ 	.word	0x000027a0


	//   ....[1]....
        /*0704*/ 	.word	0x00002c90


	//   ....[2]....
        /*0708*/ 	.word	0x00002cf0


	//   ....[3]....
        /*070c*/ 	.word	0x00003b80


	//   ....[4]....
        /*0710*/ 	.word	0x00004860


	//   ....[5]....
        /*0714*/ 	.word	0x000048a0


	//   ....[6]....
        /*0718*/ 	.word	0x00006690


	//----- nvinfo : EIATTR_MAX_THREADS
	.align		4
.L_49:
        /*071c*/ 	.byte	0x04, 0x05
        /*071e*/ 	.short	(.L_51 - .L_50)
.L_50:
        /*0720*/ 	.word	0x00000100
        /*0724*/ 	.word	0x00000001
        /*0728*/ 	.word	0x00000001


	//----- nvinfo : EIATTR_CRS_STACK_SIZE
	.align		4
.L_51:
        /*072c*/ 	.byte	0x04, 0x1e
        /*072e*/ 	.short	(.L_53 - .L_52)
.L_52:
        /*0730*/ 	.word	0x00000000


	//----- nvinfo : EIATTR_CBANK_PARAM_SIZE
	.align		4
.L_53:
        /*0734*/ 	.byte	0x03, 0x19
        /*0736*/ 	.short	0x0800


	//----- nvinfo : EIATTR_PARAM_CBANK
	.align		4
        /*0738*/ 	.byte	0x04, 0x0a
        /*073a*/ 	.short	(.L_55 - .L_54)
	.align		4
.L_54:
        /*073c*/ 	.word	index@(.nv.constant0._ZN7cutlass13device_kernelINS_4gemm6kernel13GemmUniversalIN4cute5tupleIJiiiiEEENS1_10collective13CollectiveMmaINS1_35MainloopSm100TmaUmmaWarpSpecializedILi3ELi2ELi4ENS5_IJNS4_1CILi2EEENSA_ILi1EEESC_EEEEENS5_IJNSA_ILi64EEESF_SF_EEENS_12float_e4m3_tENS5_IJlSC_lEEESH_SI_NS4_8TiledMMAINS4_8MMA_AtomIJNS4_10MMA_TraitsINS4_19SM100_MMA_F8F6F4_SSEJSH_SH_fSF_SF_NS4_17integral_constantINS4_4UMMA5MajorELSP_0EEESQ_NSN_INSO_7ScaleInELSR_0EEESS_EEEEEENS4_6LayoutINS5_IJSC_SC_SC_EEENS5_IJNSA_ILi0EEESX_SX_EEEEENS5_IJNS4_10UnderscoreES10_S10_EEEEENS4_13SM90_TMA_LOADENS4_14ComposedLayoutINS4_7SwizzleILi2ELi4ELi3EEENS4_18smem_ptr_flag_bitsILi8EEENSV_INS5_IJNSA_ILi8EEESF_EEENS5_IJSF_SC_EEEEEEEvNS4_8identityENS4_23SM90_TMA_LOAD_MULTICASTES1D_vS1E_EENS_8epilogue10collective18CollectiveEpilogueINS1H_23Sm100TmaWarpSpecializedILi1ELi1ELi32ELb0ELb0EEEJSG_NS5_IJNSV_ISF_SC_EES1M_EEESH_SI_SH_SI_NS1H_6fusion15FusionCallbacksIS1L_NS1O_17LinearCombinationISH_fSH_fLNS_15FloatRoundStyleE2EEESG_S1N_JEEENS4_5SM1004TMEM4LOAD26SM100_TMEM_LOAD_16dp32b32xES13_S1D_NS4_39AutoVectorizingCopyWithAssumedAlignmentILi128EEENS4_14SM90_TMA_STOREES1D_S1Z_S1Z_EEEvvEEEEvNT_6ParamsE)
        /*0740*/ 	.short	0x0380
        /*0742*/ 	.short	0x0800


	//----- nvinfo : EIATTR_SW_WAR
	.align		4
.L_55:
        /*0744*/ 	.byte	0x04, 0x36
        /*0746*/ 	.short	(.L_57 - .L_56)
.L_56:
        /*0748*/ 	.word	0x00000008
.L_57:


//--------------------- .nv.callgraph             --------------------------
	.section	.nv.callgraph,"",@"SHT_CUDA_CALLGRAPH"
	.align	4
	.sectionentsize	8
	.align		4
        /*0000*/ 	.word	0x00000000
	.align		4
        /*0004*/ 	.word	0xffffffff
	.align		4
        /*0008*/ 	.word	index@(_ZN7cutlass13device_kernelINS_4gemm6kernel13GemmUniversalIN4cute5tupleIJiiiiEEENS1_10collective13CollectiveMmaINS1_35MainloopSm100TmaUmmaWarpSpecializedILi3ELi2ELi4ENS5_IJNS4_1CILi2EEENSA_ILi1EEESC_EEEEENS5_IJNSA_ILi64EEESF_SF_EEENS_12float_e4m3_tENS5_IJlSC_lEEESH_SI_NS4_8TiledMMAINS4_8MMA_AtomIJNS4_10MMA_TraitsINS4_19SM100_MMA_F8F6F4_SSEJSH_SH_fSF_SF_NS4_17integral_constantINS4_4UMMA5MajorELSP_0EEESQ_NSN_INSO_7ScaleInELSR_0EEESS_EEEEEENS4_6LayoutINS5_IJSC_SC_SC_EEENS5_IJNSA_ILi0EEESX_SX_EEEEENS5_IJNS4_10UnderscoreES10_S10_EEEEENS4_13SM90_TMA_LOADENS4_14ComposedLayoutINS4_7SwizzleILi2ELi4ELi3EEENS4_18smem_ptr_flag_bitsILi8EEENSV_INS5_IJNSA_ILi8EEESF_EEENS5_IJSF_SC_EEEEEEEvNS4_8identityENS4_23SM90_TMA_LOAD_MULTICASTES1D_vS1E_EENS_8epilogue10collective18CollectiveEpilogueINS1H_23Sm100TmaWarpSpecializedILi1ELi1ELi32ELb0ELb0EEEJSG_NS5_IJNSV_ISF_SC_EES1M_EEESH_SI_SH_SI_NS1H_6fusion15FusionCallbacksIS1L_NS1O_17LinearCombinationISH_fSH_fLNS_15FloatRoundStyleE2EEESG_S1N_JEEENS4_5SM1004TMEM4LOAD26SM100_TMEM_LOAD_16dp32b32xES13_S1D_NS4_39AutoVectorizingCopyWithAssumedAlignmentILi128EEENS4_14SM90_TMA_STOREES1D_S1Z_S1Z_EEEvvEEEEvNT_6ParamsE)
	.align		4
        /*000c*/ 	.word	index@(__assertfail)
	.align		4
        /*0010*/ 	.word	0x00000000
	.align		4
        /*0014*/ 	.word	0xfffffffe
	.align		4
        /*0018*/ 	.word	0x00000000
	.align		4
        /*001c*/ 	.word	0xfffffffd
	.align		4
        /*0020*/ 	.word	0x00000000
	.align		4
        /*0024*/ 	.word	0xfffffffc


//--------------------- .nv.constant4             --------------------------
	.section	.nv.constant4,"a",@progbits
	.align	8
	.align		8
.nv.constant4:
        /*0000*/ 	.dword	__assertfail
	.align		8
        /*0008*/ 	.dword	__unnamed_1
	.align		8
        /*0010*/ 	.dword	__unnamed_2
	.align		8
        /*0018*/ 	.dword	_ZN39_INTERNAL_71ab3740_4_k_cu_d5b7fc91_82274cuda3std3__45__cpo5beginE
	.align		8
        /*0020*/ 	.dword	_ZN39_INTERNAL_71ab3740_4_k_cu_d5b7fc91_82274cuda3std3__45__cpo3endE
	.align		8
        /*0028*/ 	.dword	_ZN39_INTERNAL_71ab3740_4_k_cu_d5b7fc91_82274cuda3std3__45__cpo6cbeginE
	.align		8
        /*0030*/ 	.dword	_ZN39_INTERNAL_71ab3740_4_k_cu_d5b7fc91_82274cuda3std3__45__cpo4cendE
	.align		8
        /*0038*/ 	.dword	_ZN39_INTERNAL_71ab3740_4_k_cu_d5b7fc91_82274cuda3std3__441_GLOBAL__N__71ab3740_4_k_cu_d5b7fc91_82276ignoreE
	.align		8
        /*0040*/ 	.dword	_ZN39_INTERNAL_71ab3740_4_k_cu_d5b7fc91_82274cuda3std3__419piecewise_constructE
	.align		8
        /*0048*/ 	.dword	_ZN39_INTERNAL_71ab3740_4_k_cu_d5b7fc91_82274cuda3std3__48in_placeE
	.align		8
        /*0050*/ 	.dword	_ZN39_INTERNAL_71ab3740_4_k_cu_d5b7fc91_82274cuda3std6ranges3__45__cpo4swapE
	.align		8
        /*0058*/ 	.dword	_ZN39_INTERNAL_71ab3740_4_k_cu_d5b7fc91_82274cuda3std6ranges3__45__cpo9iter_moveE
	.align		8
        /*0060*/ 	.dword	_ZN39_INTERNAL_71ab3740_4_k_cu_d5b7fc91_82274cute7productE
	.align		8
        /*0068*/ 	.dword	_ZN39_INTERNAL_71ab3740_4_k_cu_d5b7fc91_82274cute1_E
	.align		8
        /*0070*/ 	.dword	$str$25
	.align		8
        /*0078*/ 	.dword	$str$26
	.align		8
        /*0080*/ 	.dword	$str$27
	.align		8
        /*0088*/ 	.dword	$str$28


//--------------------- .text._ZN7cutlass13device_kernelINS_4gemm6kernel13GemmUniversalIN4cute5tupleIJiiiiEEENS1_10collective13CollectiveMmaINS1_35MainloopSm100TmaUmmaWarpSpecializedILi3ELi2ELi4ENS5_IJNS4_1CILi2EEENSA_ILi1EEESC_EEEEENS5_IJNSA_ILi64EEESF_SF_EEENS_12float_e4m3_tENS5_IJlSC_lEEESH_SI_NS4_8TiledMMAINS4_8MMA_AtomIJNS4_10MMA_TraitsINS4_19SM100_MMA_F8F6F4_SSEJSH_SH_fSF_SF_NS4_17integral_constantINS4_4UMMA5MajorELSP_0EEESQ_NSN_INSO_7ScaleInELSR_0EEESS_EEEEEENS4_6LayoutINS5_IJSC_SC_SC_EEENS5_IJNSA_ILi0EEESX_SX_EEEEENS5_IJNS4_10UnderscoreES10_S10_EEEEENS4_13SM90_TMA_LOADENS4_14ComposedLayoutINS4_7SwizzleILi2ELi4ELi3EEENS4_18smem_ptr_flag_bitsILi8EEENSV_INS5_IJNSA_ILi8EEESF_EEENS5_IJSF_SC_EEEEEEEvNS4_8identityENS4_23SM90_TMA_LOAD_MULTICASTES1D_vS1E_EENS_8epilogue10collective18CollectiveEpilogueINS1H_23Sm100TmaWarpSpecializedILi1ELi1ELi32ELb0ELb0EEEJSG_NS5_IJNSV_ISF_SC_EES1M_EEESH_SI_SH_SI_NS1H_6fusion15FusionCallbacksIS1L_NS1O_17LinearCombinationISH_fSH_fLNS_15FloatRoundStyleE2EEESG_S1N_JEEENS4_5SM1004TMEM4LOAD26SM100_TMEM_LOAD_16dp32b32xES13_S1D_NS4_39AutoVectorizingCopyWithAssumedAlignmentILi128EEENS4_14SM90_TMA_STOREES1D_S1Z_S1Z_EEEvvEEEEvNT_6ParamsE --------------------------
	.section	.text._ZN7cutlass13device_kernelINS_4gemm6kernel13GemmUniversalIN4cute5tupleIJiiiiEEENS1_10collective13CollectiveMmaINS1_35MainloopSm100TmaUmmaWarpSpecializedILi3ELi2ELi4ENS5_IJNS4_1CILi2EEENSA_ILi1EEESC_EEEEENS5_IJNSA_ILi64EEESF_SF_EEENS_12float_e4m3_tENS5_IJlSC_lEEESH_SI_NS4_8TiledMMAINS4_8MMA_AtomIJNS4_10MMA_TraitsINS4_19SM100_MMA_F8F6F4_SSEJSH_SH_fSF_SF_NS4_17integral_constantINS4_4UMMA5MajorELSP_0EEESQ_NSN_INSO_7ScaleInELSR_0EEESS_EEEEEENS4_6LayoutINS5_IJSC_SC_SC_EEENS5_IJNSA_ILi0EEESX_SX_EEEEENS5_IJNS4_10UnderscoreES10_S10_EEEEENS4_13SM90_TMA_LOADENS4_14ComposedLayoutINS4_7SwizzleILi2ELi4ELi3EEENS4_18smem_ptr_flag_bitsILi8EEENSV_INS5_IJNSA_ILi8EEESF_EEENS5_IJSF_SC_EEEEEEEvNS4_8identityENS4_23SM90_TMA_LOAD_MULTICASTES1D_vS1E_EENS_8epilogue10collective18CollectiveEpilogueINS1H_23Sm100TmaWarpSpecializedILi1ELi1ELi32ELb0ELb0EEEJSG_NS5_IJNSV_ISF_SC_EES1M_EEESH_SI_SH_SI_NS1H_6fusion15FusionCallbacksIS1L_NS1O_17LinearCombinationISH_fSH_fLNS_15FloatRoundStyleE2EEESG_S1N_JEEENS4_5SM1004TMEM4LOAD26SM100_TMEM_LOAD_16dp32b32xES13_S1D_NS4_39AutoVectorizingCopyWithAssumedAlignmentILi128EEENS4_14SM90_TMA_STOREES1D_S1Z_S1Z_EEEvvEEEEvNT_6ParamsE,"ax",@progbits
	.align	128
.text._ZN7cutlass13device_kernelINS_4gemm6kernel13GemmUniversalIN4cute5tupleIJiiiiEEENS1_10collective13CollectiveMmaINS1_35MainloopSm100TmaUmmaWarpSpecializedILi3ELi2ELi4ENS5_IJNS4_1CILi2EEENSA_ILi1EEESC_EEEEENS5_IJNSA_ILi64EEESF_SF_EEENS_12float_e4m3_tENS5_IJlSC_lEEESH_SI_NS4_8TiledMMAINS4_8MMA_AtomIJNS4_10MMA_TraitsINS4_19SM100_MMA_F8F6F4_SSEJSH_SH_fSF_SF_NS4_17integral_constantINS4_4UMMA5MajorELSP_0EEESQ_NSN_INSO_7ScaleInELSR_0EEESS_EEEEEENS4_6LayoutINS5_IJSC_SC_SC_EEENS5_IJNSA_ILi0EEESX_SX_EEEEENS5_IJNS4_10UnderscoreES10_S10_EEEEENS4_13SM90_TMA_LOADENS4_14ComposedLayoutINS4_7SwizzleILi2ELi4ELi3EEENS4_18smem_ptr_flag_bitsILi8EEENSV_INS5_IJNSA_ILi8EEESF_EEENS5_IJSF_SC_EEEEEEEvNS4_8identityENS4_23SM90_TMA_LOAD_MULTICASTES1D_vS1E_EENS_8epilogue10collective18CollectiveEpilogueINS1H_23Sm100TmaWarpSpecializedILi1ELi1ELi32ELb0ELb0EEEJSG_NS5_IJNSV_ISF_SC_EES1M_EEESH_SI_SH_SI_NS1H_6fusion15FusionCallbacksIS1L_NS1O_17LinearCombinationISH_fSH_fLNS_15FloatRoundStyleE2EEESG_S1N_JEEENS4_5SM1004TMEM4LOAD26SM100_TMEM_LOAD_16dp32b32xES13_S1D_NS4_39AutoVectorizingCopyWithAssumedAlignmentILi128EEENS4_14SM90_TMA_STOREES1D_S1Z_S1Z_EEEvvEEEEvNT_6ParamsE:
        .type           _ZN7cutlass13device_kernelINS_4gemm6kernel13GemmUniversalIN4cute5tupleIJiiiiEEENS1_10collective13CollectiveMmaINS1_35MainloopSm100TmaUmmaWarpSpecializedILi3ELi2ELi4ENS5_IJNS4_1CILi2EEENSA_ILi1EEESC_EEEEENS5_IJNSA_ILi64EEESF_SF_EEENS_12float_e4m3_tENS5_IJlSC_lEEESH_SI_NS4_8TiledMMAINS4_8MMA_AtomIJNS4_10MMA_TraitsINS4_19SM100_MMA_F8F6F4_SSEJSH_SH_fSF_SF_NS4_17integral_constantINS4_4UMMA5MajorELSP_0EEESQ_NSN_INSO_7ScaleInELSR_0EEESS_EEEEEENS4_6LayoutINS5_IJSC_SC_SC_EEENS5_IJNSA_ILi0EEESX_SX_EEEEENS5_IJNS4_10UnderscoreES10_S10_EEEEENS4_13SM90_TMA_LOADENS4_14ComposedLayoutINS4_7SwizzleILi2ELi4ELi3EEENS4_18smem_ptr_flag_bitsILi8EEENSV_INS5_IJNSA_ILi8EEESF_EEENS5_IJSF_SC_EEEEEEEvNS4_8identityENS4_23SM90_TMA_LOAD_MULTICASTES1D_vS1E_EENS_8epilogue10collective18CollectiveEpilogueINS1H_23Sm100TmaWarpSpecializedILi1ELi1ELi32ELb0ELb0EEEJSG_NS5_IJNSV_ISF_SC_EES1M_EEESH_SI_SH_SI_NS1H_6fusion15FusionCallbacksIS1L_NS1O_17LinearCombinationISH_fSH_fLNS_15FloatRoundStyleE2EEESG_S1N_JEEENS4_5SM1004TMEM4LOAD26SM100_TMEM_LOAD_16dp32b32xES13_S1D_NS4_39AutoVectorizingCopyWithAssumedAlignmentILi128EEENS4_14SM90_TMA_STOREES1D_S1Z_S1Z_EEEvvEEEEvNT_6ParamsE,@function
        .size           _ZN7cutlass13device_kernelINS_4gemm6kernel13GemmUniversalIN4cute5tupleIJiiiiEEENS1_10collective13CollectiveMmaINS1_35MainloopSm100TmaUmmaWarpSpecializedILi3ELi2ELi4ENS5_IJNS4_1CILi2EEENSA_ILi1EEESC_EEEEENS5_IJNSA_ILi64EEESF_SF_EEENS_12float_e4m3_tENS5_IJlSC_lEEESH_SI_NS4_8TiledMMAINS4_8MMA_AtomIJNS4_10MMA_TraitsINS4_19SM100_MMA_F8F6F4_SSEJSH_SH_fSF_SF_NS4_17integral_constantINS4_4UMMA5MajorELSP_0EEESQ_NSN_INSO_7ScaleInELSR_0EEESS_EEEEEENS4_6LayoutINS5_IJSC_SC_SC_EEENS5_IJNSA_ILi0EEESX_SX_EEEEENS5_IJNS4_10UnderscoreES10_S10_EEEEENS4_13SM90_TMA_LOADENS4_14ComposedLayoutINS4_7SwizzleILi2ELi4ELi3EEENS4_18smem_ptr_flag_bitsILi8EEENSV_INS5_IJNSA_ILi8EEESF_EEENS5_IJSF_SC_EEEEEEEvNS4_8identityENS4_23SM90_TMA_LOAD_MULTICASTES1D_vS1E_EENS_8epilogue10collective18CollectiveEpilogueINS1H_23Sm100TmaWarpSpecializedILi1ELi1ELi32ELb0ELb0EEEJSG_NS5_IJNSV_ISF_SC_EES1M_EEESH_SI_SH_SI_NS1H_6fusion15FusionCallbacksIS1L_NS1O_17LinearCombinationISH_fSH_fLNS_15FloatRoundStyleE2EEESG_S1N_JEEENS4_5SM1004TMEM4LOAD26SM100_TMEM_LOAD_16dp32b32xES13_S1D_NS4_39AutoVectorizingCopyWithAssumedAlignmentILi128EEENS4_14SM90_TMA_STOREES1D_S1Z_S1Z_EEEvvEEEEvNT_6ParamsE,(.L_x_132 - _ZN7cutlass13device_kernelINS_4gemm6kernel13GemmUniversalIN4cute5tupleIJiiiiEEENS1_10collective13CollectiveMmaINS1_35MainloopSm100TmaUmmaWarpSpecializedILi3ELi2ELi4ENS5_IJNS4_1CILi2EEENSA_ILi1EEESC_EEEEENS5_IJNSA_ILi64EEESF_SF_EEENS_12float_e4m3_tENS5_IJlSC_lEEESH_SI_NS4_8TiledMMAINS4_8MMA_AtomIJNS4_10MMA_TraitsINS4_19SM100_MMA_F8F6F4_SSEJSH_SH_fSF_SF_NS4_17integral_constantINS4_4UMMA5MajorELSP_0EEESQ_NSN_INSO_7ScaleInELSR_0EEESS_EEEEEENS4_6LayoutINS5_IJSC_SC_SC_EEENS5_IJNSA_ILi0EEESX_SX_EEEEENS5_IJNS4_10UnderscoreES10_S10_EEEEENS4_13SM90_TMA_LOADENS4_14ComposedLayoutINS4_7SwizzleILi2ELi4ELi3EEENS4_18smem_ptr_flag_bitsILi8EEENSV_INS5_IJNSA_ILi8EEESF_EEENS5_IJSF_SC_EEEEEEEvNS4_8identityENS4_23SM90_TMA_LOAD_MULTICASTES1D_vS1E_EENS_8epilogue10collective18CollectiveEpilogueINS1H_23Sm100TmaWarpSpecializedILi1ELi1ELi32ELb0ELb0EEEJSG_NS5_IJNSV_ISF_SC_EES1M_EEESH_SI_SH_SI_NS1H_6fusion15FusionCallbacksIS1L_NS1O_17LinearCombinationISH_fSH_fLNS_15FloatRoundStyleE2EEESG_S1N_JEEENS4_5SM1004TMEM4LOAD26SM100_TMEM_LOAD_16dp32b32xES13_S1D_NS4_39AutoVectorizingCopyWithAssumedAlignmentILi128EEENS4_14SM90_TMA_STOREES1D_S1Z_S1Z_EEEvvEEEEvNT_6ParamsE)
        .other          _ZN7cutlass13device_kernelINS_4gemm6kernel13GemmUniversalIN4cute5tupleIJiiiiEEENS1_10collective13CollectiveMmaINS1_35MainloopSm100TmaUmmaWarpSpecializedILi3ELi2ELi4ENS5_IJNS4_1CILi2EEENSA_ILi1EEESC_EEEEENS5_IJNSA_ILi64EEESF_SF_EEENS_12float_e4m3_tENS5_IJlSC_lEEESH_SI_NS4_8TiledMMAINS4_8MMA_AtomIJNS4_10MMA_TraitsINS4_19SM100_MMA_F8F6F4_SSEJSH_SH_fSF_SF_NS4_17integral_constantINS4_4UMMA5MajorELSP_0EEESQ_NSN_INSO_7ScaleInELSR_0EEESS_EEEEEENS4_6LayoutINS5_IJSC_SC_SC_EEENS5_IJNSA_ILi0EEESX_SX_EEEEENS5_IJNS4_10UnderscoreES10_S10_EEEEENS4_13SM90_TMA_LOADENS4_14ComposedLayoutINS4_7SwizzleILi2ELi4ELi3EEENS4_18smem_ptr_flag_bitsILi8EEENSV_INS5_IJNSA_ILi8EEESF_EEENS5_IJSF_SC_EEEEEEEvNS4_8identityENS4_23SM90_TMA_LOAD_MULTICASTES1D_vS1E_EENS_8epilogue10collective18CollectiveEpilogueINS1H_23Sm100TmaWarpSpecializedILi1ELi1ELi32ELb0ELb0EEEJSG_NS5_IJNSV_ISF_SC_EES1M_EEESH_SI_SH_SI_NS1H_6fusion15FusionCallbacksIS1L_NS1O_17LinearCombinationISH_fSH_fLNS_15FloatRoundStyleE2EEESG_S1N_JEEENS4_5SM1004TMEM4LOAD26SM100_TMEM_LOAD_16dp32b32xES13_S1D_NS4_39AutoVectorizingCopyWithAssumedAlignmentILi128EEENS4_14SM90_TMA_STOREES1D_S1Z_S1Z_EEEvvEEEEvNT_6ParamsE,@"STO_CUDA_ENTRY STV_DEFAULT"
_ZN7cutlass13device_kernelINS_4gemm6kernel13GemmUniversalIN4cute5tupleIJiiiiEEENS1_10collective13CollectiveMmaINS1_35MainloopSm100TmaUmmaWarpSpecializedILi3ELi2ELi4ENS5_IJNS4_1CILi2EEENSA_ILi1EEESC_EEEEENS5_IJNSA_ILi64EEESF_SF_EEENS_12float_e4m3_tENS5_IJlSC_lEEESH_SI_NS4_8TiledMMAINS4_8MMA_AtomIJNS4_10MMA_TraitsINS4_19SM100_MMA_F8F6F4_SSEJSH_SH_fSF_SF_NS4_17integral_constantINS4_4UMMA5MajorELSP_0EEESQ_NSN_INSO_7ScaleInELSR_0EEESS_EEEEEENS4_6LayoutINS5_IJSC_SC_SC_EEENS5_IJNSA_ILi0EEESX_SX_EEEEENS5_IJNS4_10UnderscoreES10_S10_EEEEENS4_13SM90_TMA_LOADENS4_14ComposedLayoutINS4_7SwizzleILi2ELi4ELi3EEENS4_18smem_ptr_flag_bitsILi8EEENSV_INS5_IJNSA_ILi8EEESF_EEENS5_IJSF_SC_EEEEEEEvNS4_8identityENS4_23SM90_TMA_LOAD_MULTICASTES1D_vS1E_EENS_8epilogue10collective18CollectiveEpilogueINS1H_23Sm100TmaWarpSpecializedILi1ELi1ELi32ELb0ELb0EEEJSG_NS5_IJNSV_ISF_SC_EES1M_EEESH_SI_SH_SI_NS1H_6fusion15FusionCallbacksIS1L_NS1O_17LinearCombinationISH_fSH_fLNS_15FloatRoundStyleE2EEESG_S1N_JEEENS4_5SM1004TMEM4LOAD26SM100_TMEM_LOAD_16dp32b32xES13_S1D_NS4_39AutoVectorizingCopyWithAssumedAlignmentILi128EEENS4_14SM90_TMA_STOREES1D_S1Z_S1Z_EEEvvEEEEvNT_6ParamsE:
[----:B------:R-:W1:Y:S01]  /*0000*/  LDC R1, c[0x0][0x37c] ;  /* 0x0000df00ff017b82 */ /* 0x000e620000000800 */
[----:B------:R-:W2:Y:S01]  /*0010*/  S2R R76, SR_TID.X ;  /* 0x00000000004c7919 */ /* 0x000ea20000002100 */
[----:B------:R-:W3:Y:S01]  /*0020*/  LDCU.64 UR8, c[0x0][0x890] ;  /* 0x00011200ff0877ac */ /* 0x000ee20008000a00 */
[----:B------:R-:W-:Y:S02]  /*0030*/  PRMT R79, RZ, 0x7610, R79 ;  /* 0x00007610ff4f7816 */ /* 0x000fe4000000004f */
[----:B------:R-:W-:Y:S01]  /*0040*/  ELECT P3, URZ, PT ;  /* 0x0000000000ff782f */ /* 0x000fe20003860000 */
[----:B---3--:R-:W-:-:S04]  /*0050*/  UISETP.NE.U32.AND UP0, UPT, UR8, URZ, UPT ;  /* 0x000000ff0800728c */ /* 0x008fc8000bf05070 */
[----:B------:R-:W-:Y:S01]  /*0060*/  UISETP.NE.AND.EX UP0, UPT, UR9, URZ, UPT, UP0 ;  /* 0x000000ff0900728c */ /* 0x000fe2000bf05300 */
[----:B--2---:R-:W-:-:S05]  /*0070*/  SHF.R.U32.HI R80, RZ, 0x5, R76 ;  /* 0x00000005ff507819 */ /* 0x004fca000001164c */
[----:B------:R-:W2:Y:S02]  /*0080*/  SHFL.IDX PT, R0, R80, RZ, 0x1f ;  /* 0x00001fff50007589 */ /* 0x000ea400000e0000 */
[----:B--2---:R-:W-:Y:S01]  /*0090*/  R2UR UR18, R0 ;  /* 0x00000000001272ca */ /* 0x004fe200000e0000 */
[----:B-1----:R-:W-:-:S14]  /*00a0*/  BRA.U UP0, `(.L_x_0) ;  /* 0x0000000100307547 */ /* 0x002fdc000b800000 */
[----:B------:R-:W1:Y:S02]  /*00b0*/  LDCU.64 UR4, c[0x0][0x888] ;  /* 0x00011100ff0477ac */ /* 0x000e640008000a00 */
[----:B-1----:R-:W-:-:S04]  /*00c0*/  UISETP.NE.U32.AND UP0, UPT, UR4, URZ, UPT ;  /* 0x000000ff0400728c */ /* 0x002fc8000bf05070 */
[----:B------:R-:W-:-:S09]  /*00d0*/  UISETP.NE.AND.EX UP0, UPT, UR5, URZ, UPT, UP0 ;  /* 0x000000ff0500728c */ /* 0x000fd2000bf05300 */
[----:B------:R-:W-:Y:S05]  /*00e0*/  BRA.U !UP0, `(.L_x_1) ;  /* 0x0000000108147547 */ /* 0x000fea000b800000 */
[----:B------:R-:W1:Y:S01]  /*00f0*/  LDC.64 R2, c[0x0][0x888] ;  /* 0x00022200ff027b82 */ /* 0x000e620000000a00 */
[----:B------:R-:W1:Y:S02]  /*0100*/  LDCU.64 UR4, c[0x0][0x358] ;  /* 0x00006b00ff0477ac */ /* 0x000e640008000a00 */
[----:B-1----:R1:W5:Y:S01]  /*0110*/  LDG.E R39, desc[UR4][R2.64] ;  /* 0x0000000402277981 */ /* 0x002362000c1e1900 */
[----:B------:R-:W-:Y:S01]  /*0120*/  HFMA2 R79, -RZ, RZ, 0, 5.9604644775390625e-08 ;  /* 0x00000001ff4f7431 */ /* 0x000fe200000001ff */
[----:B------:R-:W-:Y:S05]  /*0130*/  BRA `(.L_x_0) ;  /* 0x00000000000c7947 */ /* 0x000fea0003800000 */
.L_x_1:
[----:B------:R-:W1:Y:S01]  /*0140*/  LDCU UR4, c[0x0][0x880] ;  /* 0x00011000ff0477ac */ /* 0x000e620008000800 */
[----:B------:R-:W-:Y:S01]  /*0150*/  HFMA2 R79, -RZ, RZ, 0, 5.9604644775390625e-08 ;  /* 0x00000001ff4f7431 */ /* 0x000fe200000001ff */
[----:B-1----:R-:W-:-:S07]  /*0160*/  MOV R39, UR4 ;  /* 0x0000000400277c02 */ /* 0x002fce0008000f00 */
.L_x_0:
[----:B------:R-:W2:Y:S02]  /*0170*/  LDCU.64 UR4, c[0x0][0x8b0] ;  /* 0x00011600ff0477ac */ /* 0x000ea40008000a00 */
[----:B--2---:R-:W-:-:S04]  /*0180*/  UISETP.NE.U32.AND UP0, UPT, UR4, URZ, UPT ;  /* 0x000000ff0400728c */ /* 0x004fc8000bf05070 */
[----:B------:R-:W-:-:S09]  /*0190*/  UISETP.NE.AND.EX UP0, UPT, UR5, URZ, UPT, UP0 ;  /* 0x000000ff0500728c */ /* 0x000fd2000bf05300 */
[----:B------:R-:W-:Y:S05]  /*01a0*/  BRA.U UP0, `(.L_x_2) ;  /* 0x0000000100287547 */ /* 0x000fea000b800000 */
[----:B------:R-:W2:Y:S02]  /*01b0*/  LDCU.64 UR4, c[0x0][0x8a8] ;  /* 0x00011500ff0477ac */ /* 0x000ea40008000a00 */
[----:B--2---:R-:W-:-:S04]  /*01c0*/  UISETP.NE.U32.AND UP0, UPT, UR4, URZ, UPT ;  /* 0x000000ff0400728c */ /* 0x004fc8000bf05070 */
[----:B------:R-:W-:-:S09]  /*01d0*/  UISETP.NE.AND.EX UP0, UPT, UR5, URZ, UPT, UP0 ;  /* 0x000000ff0500728c */ /* 0x000fd2000bf05300 */
[----:B------:R-:W-:Y:S05]  /*01e0*/  BRA.U !UP0, `(.L_x_3) ;  /* 0x0000000108107547 */ /* 0x000fea000b800000 */
[----:B-1----:R-:W1:Y:S01]  /*01f0*/  LDC.64 R2, c[0x0][0x8a8] ;  /* 0x00022a00ff027b82 */ /* 0x002e620000000a00 */
[----:B------:R-:W1:Y:S02]  /*0200*/  LDCU.64 UR4, c[0x0][0x358] ;  /* 0x00006b00ff0477ac */ /* 0x000e640008000a00 */
[----:B-1----:R2:W5:Y:S01]  /*0210*/  LDG.E R38, desc[UR4][R2.64] ;  /* 0x0000000402267981 */ /* 0x002562000c1e1900 */
[----:B------:R-:W-:Y:S05]  /*0220*/  BRA `(.L_x_2) ;  /* 0x0000000000087947 */ /* 0x000fea0003800000 */
.L_x_3:
[----:B------:R-:W2:Y:S02]  /*0230*/  LDCU UR4, c[0x0][0x8a0] ;  /* 0x00011400ff0477ac */ /* 0x000ea40008000800 */
[----:B--2---:R-:W-:Y:S02]  /*0240*/  MOV R38, UR4 ;  /* 0x0000000400267c02 */ /* 0x004fe40008000f00 */
.L_x_2:
[----:B------:R-:W-:Y:S01]  /*0250*/  IMAD.U32 R0, RZ, RZ, UR18 ;  /* 0x00000012ff007e24 */ /* 0x000fe2000f8e00ff */
[----:B------:R-:W-:Y:S04]  /*0260*/  BSSY.RECONVERGENT B0, `(.L_x_4) ;  /* 0x000000c000007945 */ /* 0x000fe80003800200 */
[C---:B------:R-:W-:Y:S02]  /*0270*/  ISETP.NE.OR P1, PT, R0.reuse, 0x1, !P3 ;  /* 0x000000010000780c */ /* 0x040fe40005f25670 */
[----:B------:R-:W-:-:S11]  /*0280*/  ISETP.NE.OR P0, PT, R0, 0x3, !P3 ;  /* 0x000000030000780c */ /* 0x000fd60005f05670 */
[----:B------:R-:W-:Y:S05]  /*0290*/  @P1 BRA `(.L_x_5) ;  /* 0x0000000000201947 */ /* 0x000fea0003800000 */
[----:B------:R-:W3:Y:S02]  /*02a0*/  LDCU.64 UR4, c[0x0][0x348] ;  /* 0x00006900ff0477ac */ /* 0x000ee40008000a00 */
[----:B---3--:R-:W-:Y:S02]  /*02b0*/  UIADD3 UR6, UP1, UPT, UR4, 0x80, URZ ;  /* 0x0000008004067890 */ /* 0x008fe4000ff3e0ff */
[----:B------:R-:W-:Y:S02]  /*02c0*/  UIADD3 UR4, UP0, UPT, UR4, 0x180, URZ ;  /* 0x0000018004047890 */ /* 0x000fe4000ff1e0ff */
[----:B------:R-:W-:Y:S02]  /*02d0*/  UIADD3.X UR7, UPT, UPT, URZ, UR5, URZ, UP1, !UPT ;  /* 0x00000005ff077290 */ /* 0x000fe40008ffe4ff */
[----:B------:R-:W-:-:S07]  /*02e0*/  UIADD3.X UR5, UPT, UPT, URZ, UR5, URZ, UP0, !UPT ;  /* 0x00000005ff057290 */ /* 0x000fce00087fe4ff */
[----:B------:R3:W-:Y:S02]  /*02f0*/  UTMACCTL.PF [UR6] ;  /* 0x00000000060079b9 */ /* 0x0007e40008040000 */
[----:B------:R3:W-:Y:S02]  /*0300*/  UTMACCTL.PF [UR4] ;  /* 0x00000000040079b9 */ /* 0x0007e40008040000 */
[----:B---3--:R-:W-:Y:S01]  /*0310*/  NOP ;  /* 0x0000000000007918 */ /* 0x008fe20000000000 */
.L_x_5:
[----:B------:R-:W-:Y:S05]  /*0320*/  BSYNC.RECONVERGENT B0 ;  /* 0x0000000000007941 */ /* 0x000fea0003800200 */
.L_x_4:
[----:B------:R-:W-:Y:S04]  /*0330*/  BSSY.RECONVERGENT B0, `(.L_x_6) ;  /* 0x000000a000007945 */ /* 0x000fe80003800200 */
        /* <DEDUP_REMOVED lines=9> */
.L_x_7:
[----:B------:R-:W-:Y:S05]  /*03d0*/  BSYNC.RECONVERGENT B0 ;  /* 0x0000000000007941 */ /* 0x000fea0003800200 */
.L_x_6:
[----:B------:R-:W3:Y:S01]  /*03e0*/  LDCU.64 UR4, c[0x0][0x888] ;  /* 0x00011100ff0477ac */ /* 0x000ee20008000a00 */
[----:B------:R-:W-:Y:S02]  /*03f0*/  UISETP.EQ.U32.AND UP2, UPT, UR8, URZ, UPT ;  /* 0x000000ff0800728c */ /* 0x000fe4000bf42070 */
[----:B------:R-:W-:Y:S02]  /*0400*/  UPLOP3.LUT UP3, UPT, UPT, UPT, UPT, 0x80, 0x8 ;  /* 0x000000000008789c */ /* 0x000fe40003f6f070 */
[----:B---3--:R-:W-:-:S04]  /*0410*/  UISETP.NE.U32.AND UP0, UPT, UR4, URZ, UPT ;  /* 0x000000ff0400728c */ /* 0x008fc8000bf05070 */
[----:B------:R-:W-:-:S04]  /*0420*/  UISETP.NE.AND.EX UP1, UPT, UR5, URZ, UPT, UP0 ;  /* 0x000000ff0500728c */ /* 0x000fc8000bf25300 */
[----:B------:R-:W-:-:S04]  /*0430*/  UISETP.EQ.OR.EX UP4, UPT, UR9, URZ, !UP1, UP2 ;  /* 0x000000ff0900728c */ /* 0x000fc8000cf82720 */
[----:B------:R-:W-:-:S05]  /*0440*/  UP2UR UR61, UPR, URZ, 0x10 ;  /* 0x00000010ff3d7883 */ /* 0x000fca0008000000 */
[----:B------:R-:W-:Y:S07]  /*0450*/  BRA.U !UP4, `(.L_x_8) ;  /* 0x000000010c207547 */ /* 0x000fee000b800000 */
[----:B------:R-:W-:Y:S01]  /*0460*/  UISETP.NE.U32.AND UP2, UPT, UR8, URZ, UPT ;  /* 0x000000ff0800728c */ /* 0x000fe2000bf45070 */
[----:B-----5:R-:W-:Y:S01]  /*0470*/  FSETP.NEU.AND P0, PT, R39, RZ, PT ;  /* 0x000000ff2700720b */ /* 0x020fe20003f0d000 */
[----:B------:R-:W-:Y:S02]  /*0480*/  USEL UR4, URZ, 0xffffffff, UP1 ;  /* 0xffffffffff047887 */ /* 0x000fe40008800000 */
[----:B------:R-:W-:-:S10]  /*0490*/  UISETP.NE.AND.EX UP2, UPT, UR9, URZ, UPT, UP2 ;  /* 0x000000ff0900728c */ /* 0x000fd4000bf45320 */
[----:B------:R-:W-:Y:S01]  /*04a0*/  VOTEU.ANY UP0, P0 ;  /* 0x0000000000ff7886 */ /* 0x000fe20000000100 */
[----:B------:R-:W-:-:S04]  /*04b0*/  @!UP2 USEL UR4, URZ, 0xffffffff, UP0 ;  /* 0xffffffffff04a887 */ /* 0x000fc80008000000 */
[----:B------:R-:W-:-:S04]  /*04c0*/  ULOP3.LUT UR4, UR4, 0x1, URZ, 0xc0, !UPT ;  /* 0x0000000104047892 */ /* 0x000fc8000f8ec0ff */
[----:B------:R-:W-:-:S11]  /*04d0*/  UISETP.NE.U32.AND UP3, UPT, UR4, 0x1, UPT ;  /* 0x000000010400788c */ /* 0x000fd6000bf65070 */
.L_x_8:
[----:B-12---:R-:W1:Y:S01]  /*04e0*/  SHFL.IDX PT, R2, R80, RZ, 0x1f ;  /* 0x00001fff50027589 */ /* 0x006e6200000e0000 */
[----:B------:R-:W-:Y:S01]  /*04f0*/  UISETP.NE.AND UP5, UPT, UR18, 0x2, UPT ;  /* 0x000000021200788c */ /* 0x000fe2000bfa5270 */
[----:B-1----:R-:W-:-:S13]  /*0500*/  ISETP.NE.AND P0, PT, R2, RZ, PT ;  /* 0x000000ff0200720c */ /* 0x002fda0003f05270 */
[----:B------:R-:W-:Y:S05]  /*0510*/  @P0 BRA `(.L_x_9) ;  /* 0x0000000000500947 */ /* 0x000fea0003800000 */
[----:B------:R-:W1:Y:S01]  /*0520*/  S2UR UR4, SR_CgaCtaId ;  /* 0x00000000000479c3 */ /* 0x000e620000008800 */
[----:B------:R-:W-:Y:S01]  /*0530*/  UMOV UR5, 0x400 ;  /* 0x0000040000057882 */ /* 0x000fe20000000000 */
[----:B------:R-:W-:Y:S01]  /*0540*/  UMOV UR8, 0x1 ;  /* 0x0000000100087882 */ /* 0x000fe20000000000 */
[----:B------:R-:W-:Y:S01]  /*0550*/  UMOV UR6, 0x2 ;  /* 0x0000000200067882 */ /* 0x000fe20000000000 */
[----:B------:R-:W-:-:S04]  /*0560*/  UIADD3 UR8, UPT, UPT, -UR8, 0x100000, URZ ;  /* 0x0010000008087890 */ /* 0x000fc8000fffe1ff */
[----:B------:R-:W-:Y:S02]  /*0570*/  USHF.L.U32 UR9, UR8, 0xb, URZ ;  /* 0x0000000b08097899 */ /* 0x000fe400080006ff */
[----:B------:R-:W-:Y:S02]  /*0580*/  USHF.L.U32 UR8, UR8, 0x1, URZ ;  /* 0x0000000108087899 */ /* 0x000fe400080006ff */
[----:B------:R-:W-:-:S04]  /*0590*/  UIADD3 UR6, UPT, UPT, -UR6, 0x100000, URZ ;  /* 0x0010000006067890 */ /* 0x000fc8000fffe1ff */
[----:B------:R-:W-:Y:S02]  /*05a0*/  USHF.L.U32 UR7, UR6, 0xb, URZ ;  /* 0x0000000b06077899 */ /* 0x000fe400080006ff */
[----:B------:R-:W-:Y:S01]  /*05b0*/  USHF.L.U32 UR6, UR6, 0x1, URZ ;  /* 0x0000000106067899 */ /* 0x000fe200080006ff */
[----:B------:R-:W-:Y:S01]  /*05c0*/  ELECT P0, URZ, PT ;  /* 0x0000000000ff782f */ /* 0x000fe20003800000 */
[----:B-1----:R-:W-:Y:S01]  /*05d0*/  ULEA UR4, UR4, UR5, 0x18 ;  /* 0x0000000504047291 */ /* 0x002fe2000f8ec0ff */
[----:B------:R-:W1:Y:S11]  /*05e0*/  FENCE.VIEW.ASYNC.S ;  /* 0x00000000000073c6 */ /* 0x000e760000000000 */
[----:B-1----:R1:W2:Y:S01]  /*05f0*/  SYNCS.EXCH.64 URZ, [UR4], UR8 ;  /* 0x0000000804ff75b2 */ /* 0x0022a20008000100 */
[----:B------:R1:W3:Y:S01]  /*0600*/  SYNCS.EXCH.64 URZ, [UR4+0x18], UR6 ;  /* 0x0000180604ff75b2 */ /* 0x0002e20008000100 */
[----:B------:R1:W4:Y:S01]  /*0610*/  SYNCS.EXCH.64 URZ, [UR4+0x8], UR8 ;  /* 0x0000080804ff75b2 */ /* 0x0003220008000100 */
[----:B------:R1:W1:Y:S01]  /*0620*/  SYNCS.EXCH.64 URZ, [UR4+0x20], UR6 ;  /* 0x0000200604ff75b2 */ /* 0x0002620008000100 */
[----:B------:R1:W1:Y:S01]  /*0630*/  SYNCS.EXCH.64 URZ, [UR4+0x10], UR8 ;  /* 0x0000100804ff75b2 */ /* 0x0002620008000100 */
[----:B------:R1:W1:Y:S01]  /*0640*/  SYNCS.EXCH.64 URZ, [UR4+0x28], UR6 ;  /* 0x0000280604ff75b2 */ /* 0x0002620008000100 */
[----:B------:R-:W-:Y:S01]  /*0650*/  NOP ;  /* 0x0000000000007918 */ /* 0x000fe20000000000 */
.L_x_9:
[----:B------:R-:W2:Y:S01]  /*0660*/  SHFL.IDX PT, R2, R80, RZ, 0x1f ;  /* 0x00001fff50027589 */ /* 0x000ea200000e0000 */
[----:B------:R-:W-:Y:S01]  /*0670*/  NOP ;  /* 0x0000000000007918 */ /* 0x000fe20000000000 */
[----:B--2---:R-:W-:-:S13]  /*0680*/  ISETP.NE.AND P0, PT, R2, 0x1, PT ;  /* 0x000000010200780c */ /* 0x004fda0003f05270 */
[----:B------:R-:W-:Y:S05]  /*0690*/  @P0 BRA `(.L_x_10) ;  /* 0x0000000000400947 */ /* 0x000fea0003800000 */
[----:B-1----:R-:W1:Y:S01]  /*06a0*/  S2UR UR4, SR_CgaCtaId ;  /* 0x00000000000479c3 */ /* 0x002e620000008800 */
        /* <DEDUP_REMOVED lines=12> */
[----:B-1----:R2:W1:Y:S01]  /*0770*/  SYNCS.EXCH.64 URZ, [UR4+0x30], UR8 ;  /* 0x0000300804ff75b2 */ /* 0x0024620008000100 */
[----:B------:R2:W1:Y:S02]  /*0780*/  SYNCS.EXCH.64 URZ, [UR4+0x38], UR6 ;  /* 0x0000380604ff75b2 */ /* 0x0004640008000100 */
[----:B--2---:R-:W-:Y:S01]  /*0790*/  NOP ;  /* 0x0000000000007918 */ /* 0x004fe20000000000 */
.L_x_10:
[----:B------:R-:W2:Y:S01]  /*07a0*/  SHFL.IDX PT, R2, R80, RZ, 0x1f ;  /* 0x00001fff50027589 */ /* 0x000ea200000e0000 */
[----:B------:R-:W-:Y:S01]  /*07b0*/  NOP ;  /* 0x0000000000007918 */ /* 0x000fe20000000000 */
[----:B--2---:R-:W-:-:S13]  /*07c0*/  ISETP.NE.AND P0, PT, R2, 0x3, PT ;  /* 0x000000030200780c */ /* 0x004fda0003f05270 */
[----:B------:R-:W-:Y:S05]  /*07d0*/  @P0 BRA `(.L_x_11) ;  /* 0x0000000000300947 */ /* 0x000fea0003800000 */
[----:B-1----:R-:W1:Y:S01]  /*07e0*/  S2UR UR4, SR_CgaCtaId ;  /* 0x00000000000479c3 */ /* 0x002e620000008800 */
[----:B------:R-:W-:Y:S01]  /*07f0*/  UMOV UR6, 0x400 ;  /* 0x0000040000067882 */ /* 0x000fe20000000000 */
[----:B------:R-:W-:Y:S01]  /*0800*/  UMOV UR5, 0x20 ;  /* 0x0000002000057882 */ /* 0x000fe20000000000 */
[----:B------:R-:W-:Y:S01]  /*0810*/  ELECT P0, URZ, PT ;  /* 0x0000000000ff782f */ /* 0x000fe20003800000 */
[----:B-1----:R-:W-:Y:S02]  /*0820*/  ULEA UR6, UR4, UR6, 0x18 ;  /* 0x0000000604067291 */ /* 0x002fe4000f8ec0ff */
[----:B------:R-:W-:-:S04]  /*0830*/  UIADD3 UR4, UPT, UPT, -UR5, 0x100000, URZ ;  /* 0x0010000005047890 */ /* 0x000fc8000fffe1ff */
[----:B------:R-:W-:Y:S02]  /*0840*/  USHF.L.U32 UR5, UR4, 0xb, URZ ;  /* 0x0000000b04057899 */ /* 0x000fe400080006ff */
[----:B------:R-:W-:Y:S01]  /*0850*/  USHF.L.U32 UR4, UR4, 0x1, URZ ;  /* 0x0000000104047899 */ /* 0x000fe200080006ff */
[----:B------:R-:W1:Y:S11]  /*0860*/  FENCE.VIEW.ASYNC.S ;  /* 0x00000000000073c6 */ /* 0x000e760000000000 */
[----:B-1----:R2:W1:Y:S01]  /*0870*/  SYNCS.EXCH.64 URZ, [UR6+0x40], UR4 ;  /* 0x0000400406ff75b2 */ /* 0x0024620008000100 */
[----:B------:R2:W1:Y:S02]  /*0880*/  SYNCS.EXCH.64 URZ, [UR6+0x48], UR4 ;  /* 0x0000480406ff75b2 */ /* 0x0004640008000100 */
[----:B--2---:R-:W-:Y:S01]  /*0890*/  NOP ;  /* 0x0000000000007918 */ /* 0x004fe20000000000 */
.L_x_11:
[----:B------:R-:W2:Y:S01]  /*08a0*/  SHFL.IDX PT, R2, R80, RZ, 0x1f ;  /* 0x00001fff50027589 */ /* 0x000ea200000e0000 */
[----:B------:R-:W-:Y:S01]  /*08b0*/  NOP ;  /* 0x0000000000007918 */ /* 0x000fe20000000000 */
[----:B--2---:R-:W-:-:S13]  /*08c0*/  ISETP.NE.AND P0, PT, R2, 0x4, PT ;  /* 0x000000040200780c */ /* 0x004fda0003f05270 */
[----:B------:R-:W-:Y:S05]  /*08d0*/  @P0 BRA `(.L_x_12) ;  /* 0x00000000004c0947 */ /* 0x000fea0003800000 */
[----:B-1----:R-:W1:Y:S01]  /*08e0*/  S2UR UR6, SR_CgaCtaId ;  /* 0x00000000000679c3 */ /* 0x002e620000008800 */
[----:B------:R-:W-:Y:S01]  /*08f0*/  UMOV UR4, 0x1e0 ;  /* 0x000001e000047882 */ /* 0x000fe20000000000 */
[----:B------:R-:W-:Y:S01]  /*0900*/  UMOV UR5, 0x400 ;  /* 0x0000040000057882 */ /* 0x000fe20000000000 */
[----:B------:R-:W-:Y:S01]  /*0910*/  USEL UR4, UR4, 0x1a0, UP3 ;  /* 0x000001a004047887 */ /* 0x000fe20009800000 */
[----:B------:R-:W-:Y:S01]  /*0920*/  UMOV UR8, 0x1 ;  /* 0x0000000100087882 */ /* 0x000fe20000000000 */
[----:B------:R-:W-:Y:S01]  /*0930*/  ELECT P0, URZ, PT ;  /* 0x0000000000ff782f */ /* 0x000fe20003800000 */
[----:B------:R-:W-:-:S04]  /*0940*/  UIADD3 UR8, UPT, UPT, -UR8, 0x100000, URZ ;  /* 0x0010000008087890 */ /* 0x000fc8000fffe1ff */
[----:B------:R-:W-:Y:S02]  /*0950*/  USHF.L.U32 UR9, UR8, 0xb, URZ ;  /* 0x0000000b08097899 */ /* 0x000fe400080006ff */
[----:B------:R-:W-:Y:S02]  /*0960*/  USHF.L.U32 UR8, UR8, 0x1, URZ ;  /* 0x0000000108087899 */ /* 0x000fe400080006ff */
[----:B-1----:R-:W-:Y:S02]  /*0970*/  ULEA UR6, UR6, UR5, 0x18 ;  /* 0x0000000506067291 */ /* 0x002fe4000f8ec0ff */
[----:B------:R-:W-:-:S04]  /*0980*/  UIADD3 UR4, UPT, UPT, -UR4, 0x100000, URZ ;  /* 0x0010000004047890 */ /* 0x000fc8000fffe1ff */
[----:B------:R-:W-:Y:S02]  /*0990*/  USHF.L.U32 UR5, UR4, 0xb, URZ ;  /* 0x0000000b04057899 */ /* 0x000fe400080006ff */
[----:B------:R-:W-:Y:S01]  /*09a0*/  USHF.L.U32 UR4, UR4, 0x1, URZ ;  /* 0x0000000104047899 */ /* 0x000fe200080006ff */
[----:B------:R-:W1:Y:S03]  /*09b0*/  FENCE.VIEW.ASYNC.S ;  /* 0x00000000000073c6 */ /* 0x000e660000000000 */
[----:B-1----:R2:W1:Y:S08]  /*09c0*/  SYNCS.EXCH.64 URZ, [UR6+0x50], UR8 ;  /* 0x0000500806ff75b2 */ /* 0x0024700008000100 */
[----:B------:R2:W1:Y:S01]  /*09d0*/  SYNCS.EXCH.64 URZ, [UR6+0x60], UR4 ;  /* 0x0000600406ff75b2 */ /* 0x0004620008000100 */
[----:B------:R2:W1:Y:S01]  /*09e0*/  SYNCS.EXCH.64 URZ, [UR6+0x58], UR8 ;  /* 0x0000580806ff75b2 */ /* 0x0004620008000100 */
[----:B------:R2:W1:Y:S02]  /*09f0*/  SYNCS.EXCH.64 URZ, [UR6+0x68], UR4 ;  /* 0x0000680406ff75b2 */ /* 0x0004640008000100 */
[----:B--2---:R-:W-:Y:S01]  /*0a00*/  NOP ;  /* 0x0000000000007918 */ /* 0x004fe20000000000 */
.L_x_12:
        /* <DEDUP_REMOVED lines=18> */
[----:B------:R2:W1:Y:S01]  /*0b30*/  SYNCS.EXCH.64 URZ, [UR4+0x90], UR6 ;  /* 0x0000900604ff75b2 */ /* 0x0004620008000100 */
[----:B------:R2:W1:Y:S01]  /*0b40*/  SYNCS.EXCH.64 URZ, [UR4+0x78], UR8 ;  /* 0x0000780804ff75b2 */ /* 0x0004620008000100 */
[----:B------:R2:W1:Y:S01]  /*0b50*/  SYNCS.EXCH.64 URZ, [UR4+0x98], UR6 ;  /* 0x0000980604ff75b2 */ /* 0x0004620008000100 */
[----:B------:R2:W1:Y:S01]  /*0b60*/  SYNCS.EXCH.64 URZ, [UR4+0x80], UR8 ;  /* 0x0000800804ff75b2 */ /* 0x0004620008000100 */
[----:B------:R2:W1:Y:S01]  /*0b70*/  SYNCS.EXCH.64 URZ, [UR4+0xa0], UR6 ;  /* 0x0000a00604ff75b2 */ /* 0x0004620008000100 */
[----:B------:R2:W1:Y:S01]  /*0b80*/  SYNCS.EXCH.64 URZ, [UR4+0x88], UR8 ;  /* 0x0000880804ff75b2 */ /* 0x0004620008000100 */
[----:B------:R2:W1:Y:S02]  /*0b90*/  SYNCS.EXCH.64 URZ, [UR4+0xa8], UR6 ;  /* 0x0000a80604ff75b2 */ /* 0x0004640008000100 */
[----:B--2---:R-:W-:Y:S01]  /*0ba0*/  NOP ;  /* 0x0000000000007918 */ /* 0x004fe20000000000 */
.L_x_13:
[----:B------:R-:W2:Y:S01]  /*0bb0*/  SHFL.IDX PT, R2, R80, RZ, 0x1f ;  /* 0x00001fff50027589 */ /* 0x000ea200000e0000 */
[----:B------:R-:W1:Y:S01]  /*0bc0*/  S2UR UR48, SR_CgaCtaId ;  /* 0x00000000003079c3 */ /* 0x000e620000008800 */
[----:B------:R-:W-:Y:S01]  /*0bd0*/  NOP ;  /* 0x0000000000007918 */ /* 0x000fe20000000000 */
[----:B--2---:R-:W-:-:S13]  /*0be0*/  ISETP.NE.AND P0, PT, R2, 0x3, PT ;  /* 0x000000030200780c */ /* 0x004fda0003f05270 */
[----:B-1----:R-:W-:Y:S05]  /*0bf0*/  @P0 BRA `(.L_x_14) ;  /* 0x0000000000340947 */ /* 0x002fea0003800000 */
[----:B------:R-:W-:Y:S01]  /*0c00*/  UMOV UR4, 0x400 ;  /* 0x0000040000047882 */ /* 0x000fe20000000000 */
[----:B------:R-:W-:Y:S01]  /*0c10*/  UMOV UR6, 0x20 ;  /* 0x0000002000067882 */ /* 0x000fe20000000000 */
[----:B------:R-:W-:Y:S02]  /*0c20*/  ULEA UR4, UR48, UR4, 0x18 ;  /* 0x0000000430047291 */ /* 0x000fe4000f8ec0ff */
[----:B------:R-:W-:-:S04]  /*0c30*/  UIADD3 UR6, UPT, UPT, -UR6, 0x100000, URZ ;  /* 0x0010000006067890 */ /* 0x000fc8000fffe1ff */
[----:B------:R-:W-:Y:S02]  /*0c40*/  USHF.L.U32 UR7, UR6, 0xb, URZ ;  /* 0x0000000b06077899 */ /* 0x000fe400080006ff */
[----:B------:R-:W-:Y:S01]  /*0c50*/  USHF.L.U32 UR6, UR6, 0x1, URZ ;  /* 0x0000000106067899 */ /* 0x000fe200080006ff */
[----:B------:R-:W-:Y:S01]  /*0c60*/  ELECT P0, URZ, PT ;  /* 0x0000000000ff782f */ /* 0x000fe20003800000 */
[----:B------:R-:W1:Y:S10]  /*0c70*/  FENCE.VIEW.ASYNC.S ;  /* 0x00000000000073c6 */ /* 0x000e740000000000 */
[----:B-1----:R1:W2:Y:S01]  /*0c80*/  SYNCS.EXCH.64 URZ, [UR4+0xb0], UR6 ;  /* 0x0000b00604ff75b2 */ /* 0x0022a20008000100 */
[----:B------:R1:W1:Y:S01]  /*0c90*/  SYNCS.EXCH.64 URZ, [UR4+0xc0], UR6 ;  /* 0x0000c00604ff75b2 */ /* 0x0002620008000100 */
[----:B------:R1:W1:Y:S01]  /*0ca0*/  SYNCS.EXCH.64 URZ, [UR4+0xb8], UR6 ;  /* 0x0000b80604ff75b2 */ /* 0x0002620008000100 */
[----:B------:R1:W1:Y:S01]  /*0cb0*/  SYNCS.EXCH.64 URZ, [UR4+0xc8], UR6 ;  /* 0x0000c80604ff75b2 */ /* 0x0002620008000100 */
[----:B------:R-:W-:Y:S01]  /*0cc0*/  NOP ;  /* 0x0000000000007918 */ /* 0x000fe20000000000 */
.L_x_14:
[----:B-1----:R-:W1:Y:S01]  /*0cd0*/  LDCU UR4, c[0x0][0x36c] ;  /* 0x00006d80ff0477ac */ /* 0x002e620008000800 */
[----:B------:R-:W-:Y:S01]  /*0ce0*/  ISETP.NE.OR P3, PT, R0, 0x2, !P3 ;  /* 0x000000020000780c */ /* 0x000fe20005f65670 */
[----:B------:R-:W-:Y:S01]  /*0cf0*/  NOP ;  /* 0x0000000000007918 */ /* 0x000fe20000000000 */
[----:B------:R-:W-:Y:S01]  /*0d00*/  LOP3.LUT R0, R76, 0x1f, RZ, 0xc0, !PT ;  /* 0x0000001f4c007812 */ /* 0x000fe200078ec0ff */
[----:B------:R-:W-:Y:S02]  /*0d10*/  UISETP.NE.AND UP4, UPT, UR18, URZ, UPT ;  /* 0x000000ff1200728c */ /* 0x000fe4000bf85270 */
[----:B-1----:R-:W-:-:S09]  /*0d20*/  UISETP.EQ.U32.AND UP6, UPT, UR4, 0x1, UPT ;  /* 0x000000010400788c */ /* 0x002fd2000bfc2070 */
[----:B------:R-:W-:Y:S05]  /*0d30*/  BRA.U !UP6, `(.L_x_15) ;  /* 0x000000010e087547 */ /* 0x000fea000b800000 */
[----:B--234-:R-:W-:Y:S01]  /*0d40*/  UCGABAR_ARV ;  /* 0x00000000000079c7 */ /* 0x01cfe20008000000 */
[----:B------:R-:W-:Y:S05]  /*0d50*/  BRA `(.L_x_16) ;  /* 0x0000000000047947 */ /* 0x000fea0003800000 */
.L_x_15:
[----:B--234-:R-:W-:Y:S01]  /*0d60*/  NOP ;  /* 0x0000000000007918 */ /* 0x01cfe20000000000 */
.L_x_16:
[----:B------:R-:W1:Y:S01]  /*0d70*/  S2UR UR46, SR_CTAID.X ;  /* 0x00000000002e79c3 */ /* 0x000e620000002500 */
[----:B------:R-:W-:-:S05]  /*0d80*/  CS2R.32 R3, SR_CgaSize ;  /* 0x0000000000037805 */ /* 0x000fca0000008a00 */
[----:B------:R-:W-:-:S05]  /*0d90*/  IMAD R3, R3, -0xa0, RZ ;  /* 0xffffff6003037824 */ /* 0x000fca00078e02ff */
[----:B------:R-:W-:-:S14]  /*0da0*/  R2UR UR5, R3 ;  /* 0x00000000030572ca */ /* 0x000fdc00000e0000 */
[----:B------:R-:W2:Y:S01]  /*0db0*/  LDCU UR5, c[0x0][UR5+0x2b0] ;  /* 0x00005600050577ac */ /* 0x000ea20008000800 */
[----:B------:R-:W-:-:S05]  /*0dc0*/  CS2R.32 R3, SR_CgaSize ;  /* 0x0000000000037805 */ /* 0x000fca0000008a00 */
[----:B------:R-:W-:-:S05]  /*0dd0*/  IMAD R3, R3, -0xa0, RZ ;  /* 0xffffff6003037824 */ /* 0x000fca00078e02ff */
[----:B------:R-:W-:-:S14]  /*0de0*/  R2UR UR4, R3 ;  /* 0x00000000030472ca */ /* 0x000fdc00000e0000 */
[----:B------:R-:W3:Y:S01]  /*0df0*/  LDCU UR4, c[0x0][UR4+0x2b4] ;  /* 0x00005680040477ac */ /* 0x000ee20008000800 */
[----:B------:R-:W4:Y:S01]  /*0e00*/  S2UR UR45, SR_CTAID.Y ;  /* 0x00000000002d79c3 */ /* 0x000f220000002600 */
[----:B------:R-:W-:-:S05]  /*0e10*/  CS2R.32 R3, SR_CgaSize ;  /* 0x0000000000037805 */ /* 0x000fca0000008a00 */
[----:B------:R-:W-:-:S05]  /*0e20*/  IMAD R3, R3, -0xa0, RZ ;  /* 0xffffff6003037824 */ /* 0x000fca00078e02ff */
[----:B------:R-:W-:-:S14]  /*0e30*/  R2UR UR60, R3 ;  /* 0x00000000033c72ca */ /* 0x000fdc00000e0000 */
[----:B------:R-:W3:Y:S01]  /*0e40*/  LDCU UR60, c[0x0][UR60+0x2a0] ;  /* 0x000054003c3c77ac */ /* 0x000ee20008000800 */
[----:B------:R-:W-:-:S05]  /*0e50*/  CS2R.32 R3, SR_CgaSize ;  /* 0x0000000000037805 */ /* 0x000fca0000008a00 */
[----:B------:R-:W-:-:S05]  /*0e60*/  IMAD R3, R3, -0xa0, RZ ;  /* 0xffffff6003037824 */ /* 0x000fca00078e02ff */
[----:B------:R-:W-:-:S14]  /*0e70*/  R2UR UR57, R3 ;  /* 0x00000000033972ca */ /* 0x000fdc00000e0000 */
[----:B------:R-:W3:Y:S01]  /*0e80*/  LDCU UR57, c[0x0][UR57+0x2a4] ;  /* 0x00005480393977ac */ /* 0x000ee20008000800 */
[----:B------:R-:W-:Y:S01]  /*0e90*/  USHF.L.U32 UR24, UR48, 0xb, URZ ;  /* 0x0000000b30187899 */ /* 0x000fe200080006ff */
[----:B------:R-:W3:Y:S01]  /*0ea0*/  LDCU UR19, c[0x0][0xb24] ;  /* 0x00016480ff1377ac */ /* 0x000ee20008000800 */
[----:B------:R-:W3:Y:S01]  /*0eb0*/  LDCU UR42, c[0x0][0xb24] ;  /* 0x00016480ff2a77ac */ /* 0x000ee20008000800 */
[----:B-1----:R-:W-:Y:S01]  /*0ec0*/  I2FP.F32.U32 R3, UR46 ;  /* 0x0000002e00037c45 */ /* 0x002fe20008201000 */
[----:B------:R-:W1:Y:S04]  /*0ed0*/  LDCU UR22, c[0x0][0xb30] ;  /* 0x00016600ff1677ac */ /* 0x000e680008000800 */
[----:B--2---:R-:W-:Y:S01]  /*0ee0*/  FMUL R3, R3, UR5 ;  /* 0x0000000503037c20 */ /* 0x004fe20008400000 */
[----:B------:R-:W-:Y:S01]  /*0ef0*/  ULOP3.LUT UR24, UR24, 0x800, URZ, 0xc0, !UPT ;  /* 0x0000080018187892 */ /* 0x000fe2000f8ec0ff */
[----:B----4-:R-:W-:-:S04]  /*0f00*/  I2FP.F32.U32 R2, UR45 ;  /* 0x0000002d00027c45 */ /* 0x010fc80008201000 */
[----:B------:R-:W2:Y:S01]  /*0f10*/  F2I.U32.TRUNC.NTZ R3, R3 ;  /* 0x0000000300037305 */ /* 0x000ea2000020f000 */
[----:B---3--:R-:W-:-:S07]  /*0f20*/  FMUL R2, R2, UR4 ;  /* 0x0000000402027c20 */ /* 0x008fce0008400000 */
[----:B------:R-:W3:Y:S01]  /*0f30*/  F2I.U32.TRUNC.NTZ R2, R2 ;  /* 0x0000000200027305 */ /* 0x000ee2000020f000 */
[----:B--2---:R-:W-:Y:S02]  /*0f40*/  R2UR UR5, R3 ;  /* 0x00000000030572ca */ /* 0x004fe400000e0000 */
[----:B---3--:R-:W-:Y:S02]  /*0f50*/  R2UR UR4, R2 ;  /* 0x00000000020472ca */ /* 0x008fe400000e0000 */
[----:B------:R-:W-:-:S09]  /*0f60*/  PRMT R2, RZ, 0x7610, R2 ;  /* 0x00007610ff027816 */ /* 0x000fd20000000002 */
[----:B------:R-:W-:-:S04]  /*0f70*/  UIADD3 UR5, UPT, UPT, -UR5, URZ, URZ ;  /* 0x000000ff05057290 */ /* 0x000fc8000fffe1ff */
[----:B------:R-:W-:Y:S02]  /*0f80*/  UIMAD UR60, UR60, UR5, UR46 ;  /* 0x000000053c3c72a4 */ /* 0x000fe4000f8e022e */
[----:B------:R-:W-:-:S04]  /*0f90*/  UIADD3 UR4, UPT, UPT, -UR4, URZ, URZ ;  /* 0x000000ff04047290 */ /* 0x000fc8000fffe1ff */
[----:B------:R-:W-:Y:S01]  /*0fa0*/  UIMAD UR57, UR57, UR4, UR45 ;  /* 0x00000004393972a4 */ /* 0x000fe2000f8e022d */
[----:B-1----:R-:W-:Y:S11]  /*0fb0*/  BRA.U UP4, `(.L_x_17) ;  /* 0x0000000104247547 */ /* 0x002ff6000b800000 */
[----:B------:R-:W-:-:S04]  /*0fc0*/  UISETP.NE.AND UP0, UPT, UR57, URZ, UPT ;  /* 0x000000ff3900728c */ /* 0x000fc8000bf05270 */
[----:B------:R-:W-:-:S04]  /*0fd0*/  UISETP.EQ.OR UP0, UPT, UR60, URZ, !UP0 ;  /* 0x000000ff3c00728c */ /* 0x000fc8000c702670 */
[----:B------:R-:W-:Y:S02]  /*0fe0*/  USEL UR5, URZ, 0x1, !UP0 ;  /* 0x00000001ff057887 */ /* 0x000fe4000c000000 */
[----:B------:R-:W-:-:S04]  /*0ff0*/  UISETP.NE.AND UP0, UPT, UR57, URZ, UPT ;  /* 0x000000ff3900728c */ /* 0x000fc8000bf05270 */
[----:B------:R-:W-:Y:S02]  /*1000*/  USEL UR4, URZ, 0x2, UP0 ;  /* 0x00000002ff047887 */ /* 0x000fe40008000000 */
[----:B------:R-:W-:-:S04]  /*1010*/  UISETP.NE.AND UP0, UPT, UR60, 0x1, UPT ;  /* 0x000000013c00788c */ /* 0x000fc8000bf05270 */
[----:B------:R-:W-:-:S04]  /*1020*/  USEL UR4, UR4, 0x2, UP0 ;  /* 0x0000000204047887 */ /* 0x000fc80008000000 */
[----:B------:R-:W-:-:S06]  /*1030*/  UIADD3 UR4, UPT, UPT, UR5, UR4, URZ ;  /* 0x0000000405047290 */ /* 0x000fcc000fffe0ff */
[----:B------:R-:W-:-:S07]  /*1040*/  MOV R2, UR4 ;  /* 0x0000000400027c02 */ /* 0x000fce0008000f00 */
.L_x_17:
[----:B------:R-:W1:Y:S01]  /*1050*/  S2UR UR36, SR_CTAID.Z ;  /* 0x00000000002479c3 */ /* 0x000e620000002700 */
[----:B------:R-:W-:-:S09]  /*1060*/  UISETP.GE.AND UP0, UPT, UR19, 0x1, UPT ;  /* 0x000000011300788c */ /* 0x000fd2000bf06270 */
[----:B------:R-:W-:Y:S05]  /*1070*/  BRA.U !UP0, `(.L_x_18) ;  /* 0x0000000108d07547 */ /* 0x000fea000b800000 */
[----:B------:R-:W2:Y:S01]  /*1080*/  LDCU UR20, c[0x0][0xb0c] ;  /* 0x00016180ff1477ac */ /* 0x000ea20008000800 */
[----:B------:R-:W3:Y:S01]  /*1090*/  LDCU.128 UR12, c[0x0][0xb10] ;  /* 0x00016200ff0c77ac */ /* 0x000ee20008000c00 */
[----:B------:R-:W4:Y:S01]  /*10a0*/  LDCU UR6, c[0x0][0x370] ;  /* 0x00006e00ff0677ac */ /* 0x000f220008000800 */
[----:B------:R-:W1:Y:S01]  /*10b0*/  LDCU UR7, c[0x0][0x374] ;  /* 0x00006e80ff0777ac */ /* 0x000e620008000800 */
[----:B------:R-:W1:Y:S01]  /*10c0*/  LDCU UR21, c[0x0][0xb20] ;  /* 0x00016400ff1577ac */ /* 0x000e620008000800 */
[----:B--2---:R-:W-:Y:S02]  /*10d0*/  UISETP.NE.AND UP0, UPT, UR20, 0x1, UPT ;  /* 0x000000011400788c */ /* 0x004fe4000bf05270 */
[----:B---3--:R-:W-:Y:S01]  /*10e0*/  UIMAD.WIDE.U32 UR4, UR46, UR12, URZ ;  /* 0x0000000c2e0472a5 */ /* 0x008fe2000f8e00ff */
[----:B------:R-:W2:Y:S01]  /*10f0*/  LDCU.64 UR8, c[0x0][0xb28] ;  /* 0x00016500ff0877ac */ /* 0x000ea20008000a00 */
[----:B----4-:R-:W-:Y:S02]  /*1100*/  UIMAD.WIDE.U32 UR10, UR6, UR12, URZ ;  /* 0x0000000c060a72a5 */ /* 0x010fe4000f8e00ff */
[----:B------:R-:W-:-:S02]  /*1110*/  USHF.R.U32.HI UR5, URZ, UR13, UR5 ;  /* 0x0000000dff057299 */ /* 0x000fc40008011605 */
[----:B------:R-:W-:Y:S02]  /*1120*/  UISETP.NE.AND UP2, UPT, UR19, 0x1, UPT ;  /* 0x000000011300788c */ /* 0x000fe4000bf45270 */
[----:B------:R-:W-:Y:S01]  /*1130*/  USEL UR5, UR46, UR5, !UP0 ;  /* 0x000000052e057287 */ /* 0x000fe2000c000000 */
[----:B------:R-:W-:Y:S01]  /*1140*/  UMOV UR10, UR11 ;  /* 0x0000000b000a7c82 */ /* 0x000fe20008000000 */
[----:B------:R-:W-:Y:S02]  /*1150*/  UIMAD.WIDE.U32 UR16, UR45, UR15, URZ ;  /* 0x0000000f2d1072a5 */ /* 0x000fe4000f8e00ff */
[----:B------:R-:W-:Y:S02]  /*1160*/  @UP0 USHF.R.U32.HI UR6, URZ, UR13, UR10 ;  /* 0x0000000dff060299 */ /* 0x000fe4000801160a */
[----:B------:R-:W-:Y:S02]  /*1170*/  UISETP.NE.AND UP0, UPT, UR14, 0x1, UPT ;  /* 0x000000010e00788c */ /* 0x000fe4000bf05270 */
[----:B-1----:R-:W-:-:S02]  /*1180*/  UIMAD.WIDE.U32 UR10, UR7, UR15, URZ ;  /* 0x0000000f070a72a5 */ /* 0x002fc4000f8e00ff */
[----:B--2---:R-:W-:Y:S01]  /*1190*/  UIMAD.WIDE.U32 UR12, UR6, UR8, URZ ;  /* 0x00000008060c72a5 */ /* 0x004fe2000f8e00ff */
[----:B------:R-:W-:Y:S02]  /*11a0*/  UMOV UR4, UR17 ;  /* 0x0000001100047c82 */ /* 0x000fe40008000000 */
[----:B------:R-:W-:Y:S02]  /*11b0*/  USHF.R.U32.HI UR4, URZ, UR21, UR4 ;  /* 0x00000015ff047299 */ /* 0x000fe40008011604 */
[----:B------:R-:W-:Y:S02]  /*11c0*/  UMOV UR10, UR11 ;  /* 0x0000000b000a7c82 */ /* 0x000fe40008000000 */
[----:B------:R-:W-:Y:S01]  /*11d0*/  UMOV UR12, UR13 ;  /* 0x0000000d000c7c82 */ /* 0x000fe20008000000 */
[----:B------:R-:W-:Y:S02]  /*11e0*/  @UP0 USHF.R.U32.HI UR7, URZ, UR21, UR10 ;  /* 0x00000015ff070299 */ /* 0x000fe4000801160a */
[----:B------:R-:W-:-:S02]  /*11f0*/  USEL UR4, UR45, UR4, !UP0 ;  /* 0x000000042d047287 */ /* 0x000fc4000c000000 */
[----:B------:R-:W-:Y:S02]  /*1200*/  UIMAD.WIDE.U32 UR10, UR7, UR8, URZ ;  /* 0x00000008070a72a5 */ /* 0x000fe4000f8e00ff */
[----:B------:R-:W-:Y:S02]  /*1210*/  @UP2 USHF.R.U32.HI UR6, URZ, UR9, UR12 ;  /* 0x00000009ff062299 */ /* 0x000fe4000801160c */
[----:B------:R-:W-:-:S03]  /*1220*/  UIMAD.WIDE.U32 UR12, UR4, UR8, URZ ;  /* 0x00000008040c72a5 */ /* 0x000fc6000f8e00ff */
[----:B------:R-:W-:Y:S02]  /*1230*/  UMOV UR10, UR11 ;  /* 0x0000000b000a7c82 */ /* 0x000fe40008000000 */
[----:B------:R-:W-:Y:S02]  /*1240*/  @UP2 USHF.R.U32.HI UR7, URZ, UR9, UR10 ;  /* 0x00000009ff072299 */ /* 0x000fe4000801160a */
[----:B------:R-:W-:Y:S02]  /*1250*/  UIMAD UR10, UR6, UR19, URZ ;  /* 0x00000013060a72a4 */ /* 0x000fe4000f8e02ff */
[----:B------:R-:W-:-:S04]  /*1260*/  UIMAD UR7, UR7, UR19, URZ ;  /* 0x00000013070772a4 */ /* 0x000fc8000f8e02ff */
[----:B------:R-:W-:-:S03]  /*1270*/  UISETP.GE.AND UP0, UPT, UR4, UR7, UPT ;  /* 0x000000070400728c */ /* 0x000fc6000bf06270 */
[----:B------:R-:W-:Y:S01]  /*1280*/  UMOV UR7, UR13 ;  /* 0x0000000d00077c82 */ /* 0x000fe20008000000 */
[----:B------:R-:W-:Y:S02]  /*1290*/  UISETP.GE.OR UP0, UPT, UR5, UR10, UP0 ;  /* 0x0000000a0500728c */ /* 0x000fe40008706670 */
[----:B------:R-:W-:Y:S02]  /*12a0*/  UIMAD.WIDE.U32 UR10, UR5, UR8, URZ ;  /* 0x00000008050a72a5 */ /* 0x000fe4000f8e00ff */
[----:B------:R-:W-:Y:S02]  /*12b0*/  USHF.R.U32.HI UR7, URZ, UR9, UR7 ;  /* 0x00000009ff077299 */ /* 0x000fe40008011607 */
[----:B------:R-:W-:Y:S02]  /*12c0*/  UIADD3 UR10, UPT, UPT, -UR4, URZ, URZ ;  /* 0x000000ff040a7290 */ /* 0x000fe4000fffe1ff */
[----:B------:R-:W-:Y:S02]  /*12d0*/  USEL UR7, UR4, UR7, !UP2 ;  /* 0x0000000704077287 */ /* 0x000fe4000d000000 */
[----:B------:R-:W-:Y:S01]  /*12e0*/  UIMAD UR10, UR14, UR10, UR45 ;  /* 0x0000000a0e0a72a4 */ /* 0x000fe2000f8e022d */
[----:B------:R-:W-:Y:S01]  /*12f0*/  @!UP0 UMOV UR8, UR11 ;  /* 0x0000000b00088c82 */ /* 0x000fe20008000000 */
[----:B------:R-:W-:-:S02]  /*1300*/  UIADD3 UR11, UPT, UPT, -UR5, URZ, URZ ;  /* 0x000000ff050b7290 */ /* 0x000fc4000fffe1ff */
[----:B------:R-:W-:Y:S02]  /*1310*/  @!UP0 USHF.R.U32.HI UR8, URZ, UR9, UR8 ;  /* 0x00000009ff088299 */ /* 0x000fe40008011608 */
[----:B------:R-:W-:Y:S02]  /*1320*/  UIADD3 UR9, UPT, UPT, -UR7, URZ, URZ ;  /* 0x000000ff07097290 */ /* 0x000fe4000fffe1ff */
[----:B------:R-:W-:Y:S02]  /*1330*/  @!UP0 USEL UR8, UR5, UR8, !UP2 ;  /* 0x0000000805088287 */ /* 0x000fe4000d000000 */
[----:B------:R-:W-:Y:S02]  /*1340*/  UIMAD UR9, UR19, UR9, UR4 ;  /* 0x00000009130972a4 */ /* 0x000fe4000f8e0204 */
[----:B------:R-:W-:Y:S02]  /*1350*/  @!UP0 UIADD3 UR7, UPT, UPT, UR7, -UR8, URZ ;  /* 0x8000000807078290 */ /* 0x000fe4000fffe0ff */
[----:B------:R-:W-:-:S02]  /*1360*/  @!UP0 UIMAD UR6, UR9, UR6, UR8 ;  /* 0x00000006090682a4 */ /* 0x000fc4000f8e0208 */
[----:B------:R-:W-:Y:S02]  /*1370*/  @!UP0 UIMAD UR4, UR7, UR19, UR5 ;  /* 0x00000013070482a4 */ /* 0x000fe4000f8e0205 */
[----:B------:R-:W-:Y:S02]  /*1380*/  UIMAD UR46, UR20, UR11, UR46 ;  /* 0x0000000b142e72a4 */ /* 0x000fe4000f8e022e */
[----:B------:R-:W-:Y:S01]  /*1390*/  UIMAD UR45, UR4, UR14, UR10 ;  /* 0x0000000e042d72a4 */ /* 0x000fe2000f8e020a */
[----:B------:R-:W-:Y:S02]  /*13a0*/  @!UP0 UMOV UR5, UR6 ;  /* 0x0000000600058c82 */ /* 0x000fe40008000000 */
[----:B------:R-:W-:-:S12]  /*13b0*/  UIMAD UR46, UR5, UR20, UR46 ;  /* 0x00000014052e72a4 */ /* 0x000fd8000f8e022e */
.L_x_18:
[----:B------:R-:W-:-:S09]  /*13c0*/  UISETP.NE.AND UP0, UPT, UR22, 0x1, UPT ;  /* 0x000000011600788c */ /* 0x000fd2000bf05270 */
[----:B------:R-:W-:Y:S05]  /*13d0*/  BRA.U UP0, `(.L_x_19) ;  /* 0x0000000100407547 */ /* 0x000fea000b800000 */
[----:B------:R-:W2:Y:S01]  /*13e0*/  LDCU.128 UR8, c[0x0][0xb10] ;  /* 0x00016200ff0877ac */ /* 0x000ea20008000c00 */
[----:B------:R-:W3:Y:S01]  /*13f0*/  LDCU UR12, c[0x0][0xb0c] ;  /* 0x00016180ff0c77ac */ /* 0x000ee20008000800 */
[----:B------:R-:W4:Y:S01]  /*1400*/  LDCU UR13, c[0x0][0xb20] ;  /* 0x00016400ff0d77ac */ /* 0x000f220008000800 */
[----:B--2---:R-:W-:Y:S02]  /*1410*/  UIMAD.WIDE.U32 UR4, UR46, UR8, URZ ;  /* 0x000000082e0472a5 */ /* 0x004fe4000f8e00ff */
[----:B------:R-:W-:Y:S02]  /*1420*/  UIMAD.WIDE.U32 UR6, UR45, UR11, URZ ;  /* 0x0000000b2d0672a5 */ /* 0x000fe4000f8e00ff */
[----:B---3--:R-:W-:Y:S02]  /*1430*/  UISETP.NE.AND UP0, UPT, UR12, 0x1, UPT ;  /* 0x000000010c00788c */ /* 0x008fe4000bf05270 */
[----:B------:R-:W-:-:S03]  /*1440*/  USHF.R.U32.HI UR5, URZ, UR9, UR5 ;  /* 0x00000009ff057299 */ /* 0x000fc60008011605 */
[----:B------:R-:W-:Y:S01]  /*1450*/  UMOV UR4, UR7 ;  /* 0x0000000700047c82 */ /* 0x000fe20008000000 */
[----:B------:R-:W-:Y:S02]  /*1460*/  USEL UR5, UR46, UR5, !UP0 ;  /* 0x000000052e057287 */ /* 0x000fe4000c000000 */
[----:B------:R-:W-:Y:S02]  /*1470*/  UISETP.NE.AND UP0, UPT, UR10, 0x1, UPT ;  /* 0x000000010a00788c */ /* 0x000fe4000bf05270 */
[----:B----4-:R-:W-:-:S04]  /*1480*/  USHF.R.U32.HI UR4, URZ, UR13, UR4 ;  /* 0x0000000dff047299 */ /* 0x010fc80008011604 */
[----:B------:R-:W-:-:S04]  /*1490*/  USEL UR4, UR45, UR4, !UP0 ;  /* 0x000000042d047287 */ /* 0x000fc8000c000000 */
[----:B------:R-:W-:Y:S02]  /*14a0*/  UIADD3 UR6, UPT, UPT, UR5, -UR4, URZ ;  /* 0x8000000405067290 */ /* 0x000fe4000fffe0ff */
[----:B------:R-:W-:Y:S02]  /*14b0*/  UIADD3 UR4, UPT, UPT, -UR5, UR4, URZ ;  /* 0x0000000405047290 */ /* 0x000fe4000fffe1ff */
[----:B------:R-:W-:Y:S02]  /*14c0*/  UIMAD UR45, UR6, UR10, UR45 ;  /* 0x0000000a062d72a4 */ /* 0x000fe4000f8e022d */
[----:B------:R-:W-:-:S12]  /*14d0*/  UIMAD UR46, UR4, UR12, UR46 ;  /* 0x0000000c042e72a4 */ /* 0x000fd8000f8e022e */
.L_x_19:
[----:B------:R-:W-:Y:S01]  /*14e0*/  UISETP.NE.AND UP0, UPT, UR18, 0x2, UPT ;  /* 0x000000021200788c */ /* 0x000fe2000bf05270 */
[----:B------:R-:W-:Y:S09]  /*14f0*/  BRA.U !UP6, `(.L_x_20) ;  /* 0x000000010e0c7547 */ /* 0x000ff2000b800000 */
[----:B------:R-:W-:Y:S01]  /*1500*/  UCGABAR_WAIT ;  /* 0x0000000000007dc7 */ /* 0x000fe20008000000 */
[----:B------:R-:W-:Y:S01]  /*1510*/  CCTL.IVALL ;  /* 0x00000000ff00798f */ /* 0x000fe20002000000 */
[----:B------:R-:W-:Y:S05]  /*1520*/  BRA `(.L_x_21) ;  /* 0x0000000000047947 */ /* 0x000fea0003800000 */
.L_x_20:
[----:B------:R-:W-:Y:S06]  /*1530*/  BAR.SYNC.DEFER_BLOCKING 0x0 ;  /* 0x0000000000007b1d */ /* 0x000fec0000010000 */
.L_x_21:
[----:B------:R-:W-:Y:S05]  /*1540*/  BRA.U UP0, `(.L_x_22) ;  /* 0x00000011009c7547 */ /* 0x000fea000b800000 */
[----:B------:R-:W2:Y:S01]  /*1550*/  LDCU UR6, c[0x0][0x38c] ;  /* 0x00007180ff0677ac */ /* 0x000ea20008000800 */
[----:B------:R-:W-:Y:S01]  /*1560*/  PLOP3.LUT P1, PT, PT, PT, UP3, 0x80, 0x8 ;  /* 0x000000000008781c */ /* 0x000fe20003f2f038 */
[----:B------:R-:W-:Y:S01]  /*1570*/  IMAD.MOV.U32 R12, RZ, RZ, 0x1 ;  /* 0x00000001ff0c7424 */ /* 0x000fe200078e00ff */
[----:B------:R-:W-:Y:S01]  /*1580*/  ISETP.EQ.OR P2, PT, R0, RZ, P3 ;  /* 0x000000ff0000720c */ /* 0x000fe20001f42670 */
[----:B------:R-:W-:Y:S01]  /*1590*/  UISETP.NE.AND UP1, UPT, UR18, URZ, UPT ;  /* 0x000000ff1200728c */ /* 0x000fe2000bf25270 */
[----:B------:R-:W-:Y:S01]  /*15a0*/  PLOP3.LUT P1, PT, P1, PT, PT, 0x8, 0x80 ;  /* 0x000000000080781c */ /* 0x000fe20000f2e170 */
[----:B------:R-:W-:Y:S01]  /*15b0*/  USEL UR25, URZ, 0x1, UP5 ;  /* 0x00000001ff197887 */ /* 0x000fe2000a800000 */
[----:B------:R-:W-:Y:S01]  /*15c0*/  CS2R R10, SRZ ;  /* 0x00000000000a7805 */ /* 0x000fe2000001ff00 */
[----:B------:R-:W-:Y:S01]  /*15d0*/  IMAD.MOV.U32 R9, RZ, RZ, RZ ;  /* 0x000000ffff097224 */ /* 0x000fe200078e00ff */
[----:B------:R-:W3:Y:S01]  /*15e0*/  LDCU UR39, c[0x0][0x370] ;  /* 0x00006e00ff2777ac */ /* 0x000ee20008000800 */
[----:B------:R-:W-:Y:S01]  /*15f0*/  IMAD.MOV.U32 R8, RZ, RZ, 0x1 ;  /* 0x00000001ff087424 */ /* 0x000fe200078e00ff */
[----:B------:R-:W4:Y:S01]  /*1600*/  LDCU.64 UR28, c[0x0][0x348] ;  /* 0x00006900ff1c77ac */ /* 0x000f220008000a00 */
[----:B------:R-:W-:-:S02]  /*1610*/  USHF.R.U32.HI UR44, URZ, 0x6, UR24 ;  /* 0x00000006ff2c7899 */ /* 0x000fc40008011618 */
[----:B--2---:R-:W-:Y:S02]  /*1620*/  UIADD3 UR5, UPT, UPT, UR6, 0x3f, URZ ;  /* 0x0000003f06057890 */ /* 0x004fe4000fffe0ff */
[----:B------:R-:W-:Y:S02]  /*1630*/  UIADD3 UR47, UPT, UPT, UR6, 0x7e, URZ ;  /* 0x0000007e062f7890 */ /* 0x000fe4000fffe0ff */
[----:B------:R-:W-:Y:S01]  /*1640*/  USHF.R.S32.HI UR4, URZ, 0x1f, UR5 ;  /* 0x0000001fff047899 */ /* 0x000fe20008011405 */
[----:B------:R-:W2:Y:S03]  /*1650*/  LDCU UR38, c[0x0][0x374] ;  /* 0x00006e80ff2677ac */ /* 0x000ea60008000800 */
[----:B------:R-:W-:Y:S02]  /*1660*/  ULEA.HI UR4, UR4, UR5, URZ, 0x6 ;  /* 0x0000000504047291 */ /* 0x000fe4000f8f30ff */
[----:B------:R-:W-:-:S02]  /*1670*/  USEL UR25, UR25, 0x2, UP1 ;  /* 0x0000000219197887 */ /* 0x000fc40008800000 */
[----:B------:R-:W-:Y:S02]  /*1680*/  USHF.R.S32.HI UR41, URZ, 0x6, UR4 ;  /* 0x00000006ff297899 */ /* 0x000fe40008011404 */
[----:B------:R-:W-:Y:S02]  /*1690*/  UIADD3 UR4, UPT, UPT, UR6, -0x1, URZ ;  /* 0xffffffff06047890 */ /* 0x000fe4000fffe0ff */
[----:B------:R-:W-:Y:S02]  /*16a0*/  UISETP.LT.U32.AND UP0, UPT, UR41, 0x3, UPT ;  /* 0x000000032900788c */ /* 0x000fe4000bf01070 */
[----:B------:R-:W-:Y:S02]  /*16b0*/  UISETP.GE.U32.AND UP2, UPT, UR4, -0x7f, UPT ;  /* 0xffffff810400788c */ /* 0x000fe4000bf46070 */
[----:B------:R-:W-:Y:S01]  /*16c0*/  USEL UR40, UR41, 0x3, UP0 ;  /* 0x0000000329287887 */ /* 0x000fe20008000000 */
[----:B------:R-:W-:-:S03]  /*16d0*/  UMOV UR5, URZ ;  /* 0x000000ff00057c82 */ /* 0x000fc60008000000 */
[----:B------:R-:W-:Y:S02]  /*16e0*/  UIADD3 UR21, UPT, UPT, UR40, -0x1, URZ ;  /* 0xffffffff28157890 */ /* 0x000fe4000fffe0ff */
[----:B------:R-:W-:-:S03]  /*16f0*/  UIADD3 UR43, UPT, UPT, UR41, -UR40, URZ ;  /* 0x80000028292b7290 */ /* 0x000fc6000fffe0ff */
[----:B------:R-:W-:-:S04]  /*1700*/  @UP2 UIADD3 UR21, UPT, UPT, UR40, URZ, URZ ;  /* 0x000000ff28152290 */ /* 0x000fc8000fffe0ff */
[----:B--234-:R-:W-:-:S12]  /*1710*/  UIADD3 UR21, UPT, UPT, UR21, 0x1, URZ ;  /* 0x0000000115157890 */ /* 0x01cfd8000fffe0ff */
.L_x_42:
[----:B------:R-:W-:Y:S01]  /*1720*/  UISETP.NE.AND UP0, UPT, UR48, URZ, UPT ;  /* 0x000000ff3000728c */ /* 0x000fe2000bf05270 */
[----:B------:R-:W2:Y:S08]  /*1730*/  S2UR UR48, SR_CgaCtaId ;  /* 0x00000000003079c3 */ /* 0x000eb00000008800 */
[----:B------:R-:W-:Y:S05]  /*1740*/  BRA.U UP0, `(.L_x_23) ;  /* 0x0000000100347547 */ /* 0x000fea000b800000 */
[----:B------:R-:W3:Y:S01]  /*1750*/  S2R R0, SR_CgaCtaId ;  /* 0x0000000000007919 */ /* 0x000ee20000008800 */
[----:B------:R-:W-:-:S04]  /*1760*/  MOV R2, 0x400 ;  /* 0x0000040000027802 */ /* 0x000fc80000000f00 */
[----:B---3--:R-:W-:Y:S02]  /*1770*/  LEA R0, R0, R2, 0x18 ;  /* 0x0000000200007211 */ /* 0x008fe400078ec0ff */
[----:B------:R-:W-:-:S03]  /*1780*/  SHF.L.U32 R2, R8, 0x1f, RZ ;  /* 0x0000001f08027819 */ /* 0x000fc600000006ff */
[----:B------:R-:W-:-:S04]  /*1790*/  IMAD R0, R9, 0x8, R0 ;  /* 0x0000000809007824 */ /* 0x000fc800078e0200 */
[----:B------:R-:W3:Y:S02]  /*17a0*/  SYNCS.PHASECHK.TRANS64.TRYWAIT P0, [R0+URZ+0xc0], R2 ;  /* 0x0000c002000075a7 */ /* 0x000ee400080011ff */
[----:B---3--:R-:W-:Y:S05]  /*17b0*/  @!P0 BRA `(.L_x_24) ;  /* 0x0000004c00b88947 */ /* 0x008fea0003800000 */
.L_x_101:
[----:B------:R-:W-:Y:S01]  /*17c0*/  VIADD R9, R9, 0x1 ;  /* 0x0000000109097836 */ /* 0x000fe20000000000 */
[----:B------:R3:W-:Y:S04]  /*17d0*/  SYNCS.ARRIVE.TRANS64.A1T0 RZ, [R0+URZ+0xb0], RZ ;  /* 0x0000b0ff00ff79a7 */ /* 0x0007e800081000ff */
[----:B------:R-:W-:-:S04]  /*17e0*/  ISETP.NE.AND P0, PT, R9, 0x2, PT ;  /* 0x000000020900780c */ /* 0x000fc80003f05270 */
[----:B------:R-:W-:Y:S02]  /*17f0*/  SEL R9, R9, RZ, P0 ;  /* 0x000000ff09097207 */ /* 0x000fe40000000000 */
[----:B---3--:R-:W-:-:S04]  /*1800*/  SEL R0, RZ, 0x1, P0 ;  /* 0x00000001ff007807 */ /* 0x008fc80000000000 */
[----:B------:R-:W-:-:S07]  /*1810*/  LOP3.LUT R8, R8, R0, RZ, 0x3c, !PT ;  /* 0x0000000008087212 */ /* 0x000fce00078e3cff */
.L_x_23:
[----:B------:R-:W-:Y:S01]  /*1820*/  UMOV UR6, 0x400 ;  /* 0x0000040000067882 */ /* 0x000fe20000000000 */
[----:B------:R-:W-:Y:S01]  /*1830*/  SHF.L.U32 R0, R12, 0x1f, RZ ;  /* 0x0000001f0c007819 */ /* 0x000fe200000006ff */
[----:B--2---:R-:W-:Y:S02]  /*1840*/  ULEA UR6, UR48, UR6, 0x18 ;  /* 0x0000000630067291 */ /* 0x004fe4000f8ec0ff */
[----:B------:R-:W-:Y:S02]  /*1850*/  UISETP.GE.U32.AND UP0, UPT, UR47, 0x7f, UPT ;  /* 0x0000007f2f00788c */ /* 0x000fe4000bf06070 */
[----:B------:R-:W-:Y:S02]  /*1860*/  ULEA UR4, UR5, UR6, 0x3 ;  /* 0x0000000605047291 */ /* 0x000fe4000f8e18ff */
[----:B------:R-:W-:Y:S02]  /*1870*/  USHF.L.U32 UR35, UR46, 0x6, URZ ;  /* 0x000000062e237899 */ /* 0x000fe400080006ff */
[----:B------:R-:W-:Y:S01]  /*1880*/  ULEA UR11, UR45, UR44, 0x6 ;  /* 0x0000002c2d0b7291 */ /* 0x000fe2000f8e30ff */
[----:B------:R-:W-:-:S04]  /*1890*/  UMOV UR13, URZ ;  /* 0x000000ff000d7c82 */ /* 0x000fc80008000000 */
[----:B------:R2:W3:Y:S01]  /*18a0*/  SYNCS.PHASECHK.TRANS64.TRYWAIT P0, [UR4+0x18], R0 ;  /* 0x00001800ff0075a7 */ /* 0x0004e20008001104 */
[----:B------:R-:W-:Y:S06]  /*18b0*/  BRA.U !UP0, `(.L_x_25) ;  /* 0x0000000108bc7547 */ /* 0x000fec000b800000 */
[----:B------:R-:W-:Y:S01]  /*18c0*/  UMOV UR7, URZ ;  /* 0x000000ff00077c82 */ /* 0x000fe20008000000 */
[----:B------:R-:W-:-:S05]  /*18d0*/  UMOV UR4, UR5 ;  /* 0x0000000500047c82 */ /* 0x000fca0008000000 */
.L_x_31:
[----:B------:R-:W-:Y:S01]  /*18e0*/  ULEA UR33, UR4, UR6, 0x3 ;  /* 0x0000000604217291 */ /* 0x000fe2000f8e18ff */
[----:B---3--:R-:W-:Y:S01]  /*18f0*/  @!P3 MOV R2, 0x2000 ;  /* 0x000020000002b802 */ /* 0x008fe20000000f00 */
[----:B-1-34-:R-:W-:Y:S10]  /*1900*/  @P0 BRA `(.L_x_26) ;  /* 0x00000000000c0947 */ /* 0x01aff40003800000 */
[----:B------:R-:W-:-:S04]  /*1910*/  SHF.L.U32 R3, R12, 0x1f, RZ ;  /* 0x0000001f0c037819 */ /* 0x000fc800000006ff */
[----:B------:R-:W3:Y:S02]  /*1920*/  SYNCS.PHASECHK.TRANS64.TRYWAIT P0, [UR33+0x18], R3 ;  /* 0x00001803ff0075a7 */ /* 0x000ee40008001121 */
[----:B---3--:R-:W-:Y:S05]  /*1930*/  @!P0 BRA `(.L_x_27) ;  /* 0x0000004c006c8947 */ /* 0x008fea0003800000 */
.L_x_26:
[----:B------:R3:W-:Y:S01]  /*1940*/  @!P3 SYNCS.ARRIVE.TRANS64 RZ, [UR33], R2 ;  /* 0x00000002ffffb9a7 */ /* 0x0007e20008000021 */
[----:B------:R-:W-:-:S04]  /*1950*/  ULOP3.LUT UR5, UR25, 0x2, URZ, 0xfc, !UPT ;  /* 0x0000000219057892 */ /* 0x000fc8000f8efcff */
[----:B------:R-:W-:-:S09]  /*1960*/  UISETP.NE.AND UP0, UPT, UR5, 0x2, UPT ;  /* 0x000000020500788c */ /* 0x000fd2000bf05270 */
[----:B------:R-:W-:Y:S05]  /*1970*/  BRA.U UP0, `(.L_x_28) ;  /* 0x0000000100047547 */ /* 0x000fea000b800000 */
[----:B-1----:R-:W-:Y:S05]  /*1980*/  BPT.TRAP 0x1 ;  /* 0x000000040000795c */ /* 0x002fea0000300000 */
.L_x_28:
[----:B------:R-:W-:Y:S04]  /*1990*/  BSSY.RECONVERGENT B0, `(.L_x_29) ;  /* 0x0000003000007945 */ /* 0x000fe80003800200 */
[----:B------:R-:W-:Y:S05]  /*19a0*/  @P2 BRA `(.L_x_30) ;  /* 0x0000000000042947 */ /* 0x000fea0003800000 */
[----:B-1----:R-:W-:Y:S05]  /*19b0*/  BPT.TRAP 0x1 ;  /* 0x000000040000795c */ /* 0x002fea0000300000 */
.L_x_30:
[----:B-1----:R-:W-:Y:S05]  /*19c0*/  BSYNC.RECONVERGENT B0 ;  /* 0x0000000000007941 */ /* 0x002fea0003800200 */
.L_x_29:
[----:B------:R-:W-:Y:S02]  /*19d0*/  UIADD3 UR5, UPT, UPT, UR4, 0x1, URZ ;  /* 0x0000000104057890 */ /* 0x000fe4000fffe0ff */
[----:B------:R-:W-:Y:S02]  /*19e0*/  USHF.L.U32 UR34, UR7, 0x6, URZ ;  /* 0x0000000607227899 */ /* 0x000fe400080006ff */
[----:B------:R-:W-:Y:S02]  /*19f0*/  UISETP.NE.AND UP0, UPT, UR5, 0x3, UPT ;  /* 0x000000030500788c */ /* 0x000fe4000bf05270 */
[----:B------:R-:W-:Y:S02]  /*1a00*/  USHF.L.U32 UR32, UR4, 0xc, URZ ;  /* 0x0000000c04207899 */ /* 0x000fe400080006ff */
[----:B------:R-:W-:Y:S02]  /*1a10*/  USEL UR9, URZ, 0x1, UP0 ;  /* 0x00000001ff097887 */ /* 0x000fe40008000000 */
[----:B------:R-:W-:-:S02]  /*1a20*/  USEL UR5, UR5, URZ, UP0 ;  /* 0x000000ff05057287 */ /* 0x000fc40008000000 */
[----:B------:R-:W-:Y:S02]  /*1a30*/  UIADD3 UR14, UP0, UPT, UR28, 0x180, URZ ;  /* 0x000001801c0e7890 */ /* 0x000fe4000ff1e0ff */
[----:B------:R-:W-:Y:S01]  /*1a40*/  ULEA UR8, UR5, UR6, 0x3 ;  /* 0x0000000605087291 */ /* 0x000fe2000f8e18ff */
[----:B------:R-:W-:Y:S01]  /*1a50*/  LOP3.LUT R12, R12, UR9, RZ, 0x3c, !PT ;  /* 0x000000090c0c7c12 */ /* 0x000fe2000f8e3cff */
[----:B------:R-:W-:Y:S02]  /*1a60*/  UIADD3 UR7, UPT, UPT, UR7, 0x1, URZ ;  /* 0x0000000107077890 */ /* 0x000fe4000fffe0ff */
[----:B------:R-:W-:Y:S01]  /*1a70*/  UIADD3 UR16, UP1, UPT, UR28, 0x80, URZ ;  /* 0x000000801c107890 */ /* 0x000fe2000ff3e0ff */
[----:B--2---:R-:W-:Y:S01]  /*1a80*/  SHF.L.U32 R0, R12, 0x1f, RZ ;  /* 0x0000001f0c007819 */ /* 0x004fe200000006ff */
[----:B------:R-:W-:Y:S02]  /*1a90*/  UIADD3.X UR15, UPT, UPT, URZ, UR29, URZ, UP0, !UPT ;  /* 0x0000001dff0f7290 */ /* 0x000fe400087fe4ff */
[----:B------:R-:W-:Y:S01]  /*1aa0*/  UISETP.NE.AND UP0, UPT, UR7, UR21, UPT ;  /* 0x000000150700728c */ /* 0x000fe2000bf05270 */
[----:B------:R4:W1:Y:S01]  /*1ab0*/  SYNCS.PHASECHK.TRANS64.TRYWAIT P0, [UR8+0x18], R0 ;  /* 0x00001800ff0075a7 */ /* 0x0008620008001108 */
[----:B------:R-:W-:-:S02]  /*1ac0*/  ULOP3.LUT UR8, UR32, UR24, URZ, 0xfc, !UPT ;  /* 0x0000001820087292 */ /* 0x000fc4000f8efcff */
[----:B------:R-:W-:Y:S02]  /*1ad0*/  UIADD3.X UR17, UPT, UPT, URZ, UR29, URZ, UP1, !UPT ;  /* 0x0000001dff117290 */ /* 0x000fe40008ffe4ff */
[----:B------:R-:W-:Y:S02]  /*1ae0*/  UIADD3 UR32, UPT, UPT, UR6, 0x2400, UR32 ;  /* 0x0000240006207890 */ /* 0x000fe4000fffe020 */
[----:B------:R-:W-:Y:S01]  /*1af0*/  UIADD3 UR8, UPT, UPT, UR6, 0x5400, UR8 ;  /* 0x0000540006087890 */ /* 0x000fe2000fffe008 */
[----:B------:R-:W-:Y:S01]  /*1b00*/  UMOV UR18, 0x0 ;  /* 0x0000000000127882 */ /* 0x000fe20000000000 */
[----:B------:R-:W-:Y:S01]  /*1b10*/  UMOV UR19, 0x10000000 ;  /* 0x1000000000137882 */ /* 0x000fe20000000000 */
[----:B------:R-:W-:Y:S01]  /*1b20*/  UMOV UR4, 0x30000 ;  /* 0x0003000000047882 */ /* 0x000fe20000000000 */
[----:B------:R-:W-:Y:S01]  /*1b30*/  UMOV UR12, UR36 ;  /* 0x00000024000c7c82 */ /* 0x000fe20008000000 */
[----:B------:R-:W-:Y:S01]  /*1b40*/  UMOV UR9, UR33 ;  /* 0x0000002100097c82 */ /* 0x000fe20008000000 */
[----:B------:R-:W-:Y:S01]  /*1b50*/  UMOV UR10, UR34 ;  /* 0x00000022000a7c82 */ /* 0x000fe20008000000 */
[----:B------:R-:W-:Y:S01]  /*1b60*/  UTMALDG.3D [UR32], [UR16], desc[UR18] ;  /* 0x00001220100075b4 */ /* 0x000fe20008011000 */
[----:B------:R-:W-:Y:S01]  /*1b70*/  UMOV UR13, UR21 ;  /* 0x00000015000d7c82 */ /* 0x000fe20008000000 */
[----:B------:R2:W-:Y:S02]  /*1b80*/  UTMALDG.3D.MULTICAST [UR8], [UR14], UR4, desc[UR18] ;  /* 0x000012080e0073b4 */ /* 0x0005e40008011804 */
[----:B--2---:R-:W-:Y:S01]  /*1b90*/  UMOV UR4, UR5 ;  /* 0x0000000500047c82 */ /* 0x004fe20008000000 */
[----:B------:R-:W-:Y:S05]  /*1ba0*/  BRA.U UP0, `(.L_x_31) ;  /* 0xfffffffd004c7547 */ /* 0x000fea000b83ffff */
.L_x_25:
[----:B------:R-:W-:Y:S01]  /*1bb0*/  ULEA UR4, UR5, UR6, 0x3 ;  /* 0x0000000605047291 */ /* 0x000fe2000f8e18ff */
[----:B--2-4-:R-:W-:Y:S01]  /*1bc0*/  SHF.L.U32 R0, R12, 0x1f, RZ ;  /* 0x0000001f0c007819 */ /* 0x014fe200000006ff */
[----:B------:R-:W-:Y:S01]  /*1bd0*/  @!P1 SYNCS.ARRIVE.TRANS64.A1T0 RZ, [UR6+0x48], RZ ;  /* 0x000048ffffff99a7 */ /* 0x000fe20008100006 */
[----:B------:R-:W-:-:S06]  /*1be0*/  UISETP.GT.AND UP0, UPT, UR41, UR40, UPT ;  /* 0x000000282900728c */ /* 0x000fcc000bf04270 */
[----:B-1-3--:R1:W2:Y:S03]  /*1bf0*/  SYNCS.PHASECHK.TRANS64.TRYWAIT P0, [UR4+0x18], R0 ;  /* 0x00001800ff0075a7 */ /* 0x00a2a60008001104 */
[----:B------:R-:W-:Y:S05]  /*1c00*/  BRA.U !UP0, `(.L_x_32) ;  /* 0x0000000108c07547 */ /* 0x000fea000b800000 */
[----:B------:R-:W-:Y:S01]  /*1c10*/  UIADD3 UR26, UPT, UPT, UR43, UR13, URZ ;  /* 0x0000000d2b1a7290 */ /* 0x000fe2000fffe0ff */
[----:B------:R-:W-:-:S11]  /*1c20*/  UMOV UR4, UR5 ;  /* 0x0000000500047c82 */ /* 0x000fd60008000000 */
.L_x_38:
[----:B------:R-:W-:Y:S01]  /*1c30*/  ULEA UR17, UR4, UR6, 0x3 ;  /* 0x0000000604117291 */ /* 0x000fe2000f8e18ff */
[----:B--2---:R-:W-:Y:S01]  /*1c40*/  @!P3 MOV R2, 0x2000 ;  /* 0x000020000002b802 */ /* 0x004fe20000000f00 */
[----:B--234-:R-:W-:Y:S10]  /*1c50*/  @P0 BRA `(.L_x_33) ;  /* 0x00000000000c0947 */ /* 0x01cff40003800000 */
[----:B------:R-:W-:-:S04]  /*1c60*/  SHF.L.U32 R3, R12, 0x1f, RZ ;  /* 0x0000001f0c037819 */ /* 0x000fc800000006ff */
[----:B------:R-:W2:Y:S02]  /*1c70*/  SYNCS.PHASECHK.TRANS64.TRYWAIT P0, [UR17+0x18], R3 ;  /* 0x00001803ff0075a7 */ /* 0x000ea40008001111 */
[----:B--2---:R-:W-:Y:S05]  /*1c80*/  @!P0 BRA `(.L_x_34) ;  /* 0x0000004800b08947 */ /* 0x004fea0003800000 */
.L_x_33:
[----:B------:R2:W-:Y:S01]  /*1c90*/  @!P3 SYNCS.ARRIVE.TRANS64 RZ, [UR17], R2 ;  /* 0x00000002ffffb9a7 */ /* 0x0005e20008000011 */
[----:B------:R-:W-:-:S04]  /*1ca0*/  ULOP3.LUT UR5, UR25, 0x2, URZ, 0xfc, !UPT ;  /* 0x0000000219057892 */ /* 0x000fc8000f8efcff */
[----:B------:R-:W-:-:S09]  /*1cb0*/  UISETP.NE.AND UP0, UPT, UR5, 0x2, UPT ;  /* 0x000000020500788c */ /* 0x000fd2000bf05270 */
[----:B------:R-:W-:Y:S05]  /*1cc0*/  BRA.U UP0, `(.L_x_35) ;  /* 0x0000000100047547 */ /* 0x000fea000b800000 */
[----:B------:R-:W-:Y:S05]  /*1cd0*/  BPT.TRAP 0x1 ;  /* 0x000000040000795c */ /* 0x000fea0000300000 */
.L_x_35:
[----:B------:R-:W-:Y:S04]  /*1ce0*/  BSSY.RECONVERGENT B0, `(.L_x_36) ;  /* 0x0000003000007945 */ /* 0x000fe80003800200 */
[----:B------:R-:W-:Y:S05]  /*1cf0*/  @P2 BRA `(.L_x_37) ;  /* 0x0000000000042947 */ /* 0x000fea0003800000 */
[----:B------:R-:W-:Y:S05]  /*1d00*/  BPT.TRAP 0x1 ;  /* 0x000000040000795c */ /* 0x000fea0000300000 */
.L_x_37:
[----:B------:R-:W-:Y:S05]  /*1d10*/  BSYNC.RECONVERGENT B0 ;  /* 0x0000000000007941 */ /* 0x000fea0003800200 */
.L_x_36:
[----:B------:R-:W-:Y:S02]  /*1d20*/  UIADD3 UR5, UPT, UPT, UR4, 0x1, URZ ;  /* 0x0000000104057890 */ /* 0x000fe4000fffe0ff */
[----:B------:R-:W-:Y:S02]  /*1d30*/  USHF.L.U32 UR18, UR13, 0x6, URZ ;  /* 0x000000060d127899 */ /* 0x000fe400080006ff */
[----:B------:R-:W-:Y:S02]  /*1d40*/  UISETP.NE.AND UP0, UPT, UR5, 0x3, UPT ;  /* 0x000000030500788c */ /* 0x000fe4000bf05270 */
[----:B------:R-:W-:Y:S02]  /*1d50*/  USHF.L.U32 UR16, UR4, 0xc, URZ ;  /* 0x0000000c04107899 */ /* 0x000fe400080006ff */
[----:B------:R-:W-:Y:S02]  /*1d60*/  USEL UR8, URZ, 0x1, UP0 ;  /* 0x00000001ff087887 */ /* 0x000fe40008000000 */
[----:B------:R-:W-:-:S02]  /*1d70*/  USEL UR5, UR5, URZ, UP0 ;  /* 0x000000ff05057287 */ /* 0x000fc40008000000 */
[----:B------:R-:W-:Y:S02]  /*1d80*/  UIADD3 UR22, UP0, UPT, UR28, 0x180, URZ ;  /* 0x000001801c167890 */ /* 0x000fe4000ff1e0ff */
[----:B------:R-:W-:Y:S01]  /*1d90*/  UIADD3 UR13, UPT, UPT, UR13, 0x1, URZ ;  /* 0x000000010d0d7890 */ /* 0x000fe2000fffe0ff */
[----:B------:R-:W-:Y:S01]  /*1da0*/  LOP3.LUT R12, R12, UR8, RZ, 0x3c, !PT ;  /* 0x000000080c0c7c12 */ /* 0x000fe2000f8e3cff */
[----:B------:R-:W-:Y:S02]  /*1db0*/  UIADD3 UR14, UP1, UPT, UR28, 0x80, URZ ;  /* 0x000000801c0e7890 */ /* 0x000fe4000ff3e0ff */
[----:B------:R-:W-:Y:S01]  /*1dc0*/  UIADD3.X UR23, UPT, UPT, URZ, UR29, URZ, UP0, !UPT ;  /* 0x0000001dff177290 */ /* 0x000fe200087fe4ff */
[----:B-1----:R-:W-:Y:S01]  /*1dd0*/  SHF.L.U32 R0, R12, 0x1f, RZ ;  /* 0x0000001f0c007819 */ /* 0x002fe200000006ff */
[----:B------:R-:W-:Y:S02]  /*1de0*/  ULOP3.LUT UR8, UR16, UR24, URZ, 0xfc, !UPT ;  /* 0x0000001810087292 */ /* 0x000fe4000f8efcff */
[----:B------:R-:W-:-:S02]  /*1df0*/  UISETP.NE.AND UP0, UPT, UR13, UR26, UPT ;  /* 0x0000001a0d00728c */ /* 0x000fc4000bf05270 */
[----:B------:R-:W-:Y:S02]  /*1e00*/  ULEA UR7, UR5, UR6, 0x3 ;  /* 0x0000000605077291 */ /* 0x000fe4000f8e18ff */
[----:B------:R-:W-:Y:S02]  /*1e10*/  UIADD3 UR16, UPT, UPT, UR6, 0x2400, UR16 ;  /* 0x0000240006107890 */ /* 0x000fe4000fffe010 */
[----:B------:R-:W-:Y:S02]  /*1e20*/  UIADD3.X UR15, UPT, UPT, URZ, UR29, URZ, UP1, !UPT ;  /* 0x0000001dff0f7290 */ /* 0x000fe40008ffe4ff */
[----:B------:R-:W-:Y:S01]  /*1e30*/  UIADD3 UR8, UPT, UPT, UR6, 0x5400, UR8 ;  /* 0x0000540006087890 */ /* 0x000fe2000fffe008 */
[----:B------:R-:W-:Y:S01]  /*1e40*/  UMOV UR30, 0x0 ;  /* 0x00000000001e7882 */ /* 0x000fe20000000000 */
[----:B------:R-:W-:Y:S01]  /*1e50*/  UMOV UR31, 0x10000000 ;  /* 0x10000000001f7882 */ /* 0x000fe20000000000 */
[----:B------:R-:W-:Y:S01]  /*1e60*/  UMOV UR19, UR35 ;  /* 0x0000002300137c82 */ /* 0x000fe20008000000 */
[----:B------:R-:W-:Y:S01]  /*1e70*/  UMOV UR20, UR36 ;  /* 0x0000002400147c82 */ /* 0x000fe20008000000 */
[----:B------:R3:W4:Y:S01]  /*1e80*/  SYNCS.PHASECHK.TRANS64.TRYWAIT P0, [UR7+0x18], R0 ;  /* 0x00001800ff0075a7 */ /* 0x0007220008001107 */
[----:B------:R-:W-:Y:S01]  /*1e90*/  UMOV UR4, 0x30000 ;  /* 0x0003000000047882 */ /* 0x000fe20000000000 */
[----:B------:R-:W-:Y:S01]  /*1ea0*/  UMOV UR12, UR36 ;  /* 0x00000024000c7c82 */ /* 0x000fe20008000000 */
[----:B------:R-:W-:Y:S01]  /*1eb0*/  UMOV UR9, UR17 ;  /* 0x0000001100097c82 */ /* 0x000fe20008000000 */
[----:B------:R-:W-:Y:S01]  /*1ec0*/  UMOV UR10, UR18 ;  /* 0x00000012000a7c82 */ /* 0x000fe20008000000 */
[----:B------:R-:W-:Y:S01]  /*1ed0*/  UTMALDG.3D [UR16], [UR14], desc[UR30] ;  /* 0x00001e100e0075b4 */ /* 0x000fe20008011000 */
[----:B------:R1:W-:Y:S02]  /*1ee0*/  UTMALDG.3D.MULTICAST [UR8], [UR22], UR4, desc[UR30] ;  /* 0x00001e08160073b4 */ /* 0x0003e40008011804 */
[----:B-1----:R-:W-:Y:S01]  /*1ef0*/  UMOV UR4, UR5 ;  /* 0x0000000500047c82 */ /* 0x002fe20008000000 */
[----:B------:R-:W-:Y:S05]  /*1f00*/  BRA.U UP0, `(.L_x_38) ;  /* 0xfffffffd00487547 */ /* 0x000fea000b83ffff */
.L_x_32:
[C---:B------:R-:W-:Y:S01]  /*1f10*/  LEA R3, R11.reuse, UR6, 0x3 ;  /* 0x000000060b037c11 */ /* 0x040fe2000f8e18ff */
[----:B------:R-:W-:Y:S01]  /*1f20*/  NOP ;  /* 0x0000000000007918 */ /* 0x000fe20000000000 */
[----:B-1-3--:R-:W-:Y:S02]  /*1f30*/  SHF.L.U32 R0, R10, 0x1f, RZ ;  /* 0x0000001f0a007819 */ /* 0x00afe400000006ff */
[----:B------:R-:W-:Y:S02]  /*1f40*/  LEA R4, R11, UR6, 0x4 ;  /* 0x000000060b047c11 */ /* 0x000fe4000f8e20ff */
[----:B--2-4-:R-:W1:Y:S02]  /*1f50*/  SYNCS.PHASECHK.TRANS64.TRYWAIT P0, [R3+URZ+0x50], R0 ;  /* 0x00005000030075a7 */ /* 0x014e6400080011ff */
[----:B-1----:R-:W-:Y:S05]  /*1f60*/  @!P0 BRA `(.L_x_39) ;  /* 0x0000004800108947 */ /* 0x002fea0003800000 */
.L_x_104:
[----:B------:R-:W2:Y:S01]  /*1f70*/  LDS.128 R4, [R4+0xe0] ;  /* 0x0000e00004047984 */ /* 0x000ea20000000c00 */
[----:B------:R-:W-:Y:S01]  /*1f80*/  UISETP.GE.AND UP0, UPT, UR42, 0x1, UPT ;  /* 0x000000012a00788c */ /* 0x000fe2000bf06270 */
[----:B------:R-:W-:Y:S01]  /*1f90*/  @!PT LDS RZ, [RZ] ;  /* 0x00000000fffff984 */ /* 0x000fe20000000800 */
[----:B------:R-:W-:Y:S01]  /*1fa0*/  @!PT LDS RZ, [RZ] ;  /* 0x00000000fffff984 */ /* 0x000fe20000000800 */
[----:B------:R-:W-:Y:S01]  /*1fb0*/  @!PT LDS RZ, [RZ] ;  /* 0x00000000fffff984 */ /* 0x000fe20000000800 */
[----:B------:R-:W-:Y:S01]  /*1fc0*/  @!PT LDS RZ, [RZ] ;  /* 0x00000000fffff984 */ /* 0x000fe20000000800 */
[----:B------:R3:W-:Y:S06]  /*1fd0*/  MEMBAR.ALL.CTA ;  /* 0x0000000000007992 */ /* 0x0007ec0000008000 */
[----:B---3--:R-:W3:Y:S01]  /*1fe0*/  FENCE.VIEW.ASYNC.S ;  /* 0x00000000000073c6 */ /* 0x008ee20000000000 */
[----:B--2---:R-:W-:-:S13]  /*1ff0*/  LOP3.LUT P0, RZ, R6, 0x1, RZ, 0xc0, !PT ;  /* 0x0000000106ff7812 */ /* 0x004fda000780c0ff */
[----:B---3--:R-:W-:Y:S01]  /*2000*/  VOTEU.ANY UP1, P0 ;  /* 0x0000000000ff7886 */ /* 0x008fe20000020100 */
[----:B------:R-:W-:-:S13]  /*2010*/  PLOP3.LUT P0, PT, PT, PT, UP1, 0x80, 0x8 ;  /* 0x000000000008781c */ /* 0x000fda0003f0f018 */
[----:B-1----:R-:W-:Y:S02]  /*2020*/  @P0 LOP3.LUT R0, R5, 0xffff, RZ, 0xc0, !PT ;  /* 0x0000ffff05000812 */ /* 0x002fe400078ec0ff */
[----:B------:R-:W-:Y:S02]  /*2030*/  @P0 MOV R2, R4 ;  /* 0x0000000400020202 */ /* 0x000fe40000000f00 */
[----:B------:R-:W-:Y:S01]  /*2040*/  @P0 R2UR UR7, R0 ;  /* 0x00000000000702ca */ /* 0x000fe200000e0000 */
[----:B------:R-:W-:Y:S01]  /*2050*/  VIADD R0, R3, 0x60 ;  /* 0x0000006003007836 */ /* 0x000fe20000000000 */
[----:B------:R-:W-:Y:S02]  /*2060*/  @P0 SHF.R.U32.HI R4, RZ, 0x10, R5 ;  /* 0x00000010ff040819 */ /* 0x000fe40000011605 */
[----:B------:R-:W-:Y:S02]  /*2070*/  @P0 R2UR UR8, R2 ;  /* 0x00000000020802ca */ /* 0x000fe400000e0000 */
[----:B------:R-:W-:-:S02]  /*2080*/  PRMT R0, RZ, 0x654, R0 ;  /* 0x00000654ff007816 */ /* 0x000fc40000000000 */
[----:B------:R-:W-:Y:S02]  /*2090*/  @P0 R2UR UR4, R4 ;  /* 0x00000000040402ca */ /* 0x000fe400000e0000 */
[----:B------:R1:W-:Y:S03]  /*20a0*/  SYNCS.ARRIVE.TRANS64.RED.A1T0 RZ, [R0+URZ], RZ ;  /* 0x000000ff00ff79a7 */ /* 0x0003e600081004ff */
[----:B------:R-:W-:-:S04]  /*20b0*/  @UP1 UMOV UR27, UR7 ;  /* 0x00000007001b1c82 */ /* 0x000fc80008000000 */
[----:B------:R-:W-:-:S04]  /*20c0*/  @UP1 UMOV UR37, UR8 ;  /* 0x0000000800251c82 */ /* 0x000fc80008000000 */
[----:B------:R-:W-:Y:S01]  /*20d0*/  @UP1 UMOV UR36, UR4 ;  /* 0x0000000400241c82 */ /* 0x000fe20008000000 */
[----:B------:R-:W-:Y:S05]  /*20e0*/  BRA.U !UP0, `(.L_x_40) ;  /* 0x0000000108d47547 */ /* 0x000fea000b800000 */
[----:B------:R-:W2:Y:S01]  /*20f0*/  LDCU.128 UR12, c[0x0][0xb10] ;  /* 0x00016200ff0c77ac */ /* 0x000ea20008000c00 */
[----:B------:R-:W3:Y:S01]  /*2100*/  LDCU UR26, c[0x0][0xb20] ;  /* 0x00016400ff1a77ac */ /* 0x000ee20008000800 */
[----:B------:R-:W4:Y:S01]  /*2110*/  LDCU UR20, c[0x0][0xb0c] ;  /* 0x00016180ff1477ac */ /* 0x000f220008000800 */
[----:B------:R-:W1:Y:S01]  /*2120*/  LDCU.64 UR10, c[0x0][0xb28] ;  /* 0x00016500ff0a77ac */ /* 0x000e620008000a00 */
[----:B------:R-:W-:Y:S02]  /*2130*/  UISETP.NE.AND UP3, UPT, UR42, 0x1, UPT ;  /* 0x000000012a00788c */ /* 0x000fe4000bf65270 */
[----:B--2---:R-:W-:Y:S02]  /*2140*/  UIMAD.WIDE.U32 UR16, UR38, UR15, URZ ;  /* 0x0000000f261072a5 */ /* 0x004fe4000f8e00ff */
[----:B------:R-:W-:Y:S02]  /*2150*/  UIMAD.WIDE.U32 UR8, UR39, UR12, URZ ;  /* 0x0000000c270872a5 */ /* 0x000fe4000f8e00ff */
[----:B------:R-:W-:-:S02]  /*2160*/  UISETP.NE.AND UP0, UPT, UR14, 0x1, UPT ;  /* 0x000000010e00788c */ /* 0x000fc4000bf05270 */
[----:B------:R-:W-:Y:S01]  /*2170*/  UIMAD.WIDE.U32 UR22, UR27, UR15, URZ ;  /* 0x0000000f1b1672a5 */ /* 0x000fe2000f8e00ff */
[----:B------:R-:W-:Y:S02]  /*2180*/  UMOV UR16, UR17 ;  /* 0x0000001100107c82 */ /* 0x000fe40008000000 */
[----:B------:R-:W-:Y:S01]  /*2190*/  UMOV UR8, UR9 ;  /* 0x0000000900087c82 */ /* 0x000fe20008000000 */
[----:B---3--:R-:W-:Y:S02]  /*21a0*/  USHF.R.U32.HI UR16, URZ, UR26, UR16 ;  /* 0x0000001aff107299 */ /* 0x008fe40008011610 */
[----:B----4-:R-:W-:Y:S02]  /*21b0*/  UISETP.NE.AND UP2, UPT, UR20, 0x1, UPT ;  /* 0x000000011400788c */ /* 0x010fe4000bf45270 */
[----:B------:R-:W-:Y:S02]  /*21c0*/  USHF.R.U32.HI UR8, URZ, UR13, UR8 ;  /* 0x0000000dff087299 */ /* 0x000fe40008011608 */
[----:B------:R-:W-:-:S02]  /*21d0*/  USEL UR7, UR38, UR16, !UP0 ;  /* 0x0000001026077287 */ /* 0x000fc4000c000000 */
[----:B------:R-:W-:Y:S02]  /*21e0*/  USEL UR8, UR39, UR8, !UP2 ;  /* 0x0000000827087287 */ /* 0x000fe4000d000000 */
[----:B-1----:R-:W-:Y:S01]  /*21f0*/  UIMAD.WIDE.U32 UR16, UR7, UR10, URZ ;  /* 0x0000000a071072a5 */ /* 0x002fe2000f8e00ff */
[----:B------:R-:W-:Y:S01]  /*2200*/  UMOV UR4, UR23 ;  /* 0x0000001700047c82 */ /* 0x000fe20008000000 */
[----:B------:R-:W-:Y:S02]  /*2210*/  UIMAD.WIDE.U32 UR18, UR37, UR12, URZ ;  /* 0x0000000c251272a5 */ /* 0x000fe4000f8e00ff */
[----:B------:R-:W-:-:S03]  /*2220*/  UIMAD.WIDE.U32 UR22, UR8, UR10, URZ ;  /* 0x0000000a081672a5 */ /* 0x000fc6000f8e00ff */
[----:B------:R-:W-:Y:S01]  /*2230*/  UMOV UR16, UR17 ;  /* 0x0000001100107c82 */ /* 0x000fe20008000000 */
[----:B------:R-:W-:Y:S02]  /*2240*/  USHF.R.U32.HI UR4, URZ, UR26, UR4 ;  /* 0x0000001aff047299 */ /* 0x000fe40008011604 */
[----:B------:R-:W-:Y:S01]  /*2250*/  @UP3 USHF.R.U32.HI UR7, URZ, UR11, UR16 ;  /* 0x0000000bff073299 */ /* 0x000fe20008011610 */
[----:B------:R-:W-:Y:S01]  /*2260*/  UMOV UR18, UR19 ;  /* 0x0000001300127c82 */ /* 0x000fe20008000000 */
[----:B------:R-:W-:Y:S01]  /*2270*/  UMOV UR22, UR23 ;  /* 0x0000001700167c82 */ /* 0x000fe20008000000 */
[----:B------:R-:W-:Y:S02]  /*2280*/  USHF.R.U32.HI UR13, URZ, UR13, UR18 ;  /* 0x0000000dff0d7299 */ /* 0x000fe40008011612 */
[----:B------:R-:W-:Y:S02]  /*2290*/  USEL UR4, UR27, UR4, !UP0 ;  /* 0x000000041b047287 */ /* 0x000fe4000c000000 */
[----:B------:R-:W-:-:S02]  /*22a0*/  @UP3 USHF.R.U32.HI UR8, URZ, UR11, UR22 ;  /* 0x0000000bff083299 */ /* 0x000fc40008011616 */
[----:B------:R-:W-:Y:S02]  /*22b0*/  UIMAD UR9, UR42, UR7, URZ ;  /* 0x000000072a0972a4 */ /* 0x000fe4000f8e02ff */
[----:B------:R-:W-:Y:S02]  /*22c0*/  USEL UR7, UR37, UR13, !UP2 ;  /* 0x0000000d25077287 */ /* 0x000fe4000d000000 */
[----:B------:R-:W-:Y:S02]  /*22d0*/  UIMAD UR12, UR42, UR8, URZ ;  /* 0x000000082a0c72a4 */ /* 0x000fe4000f8e02ff */
[----:B------:R-:W-:Y:S02]  /*22e0*/  UISETP.GE.AND UP0, UPT, UR4, UR9, UPT ;  /* 0x000000090400728c */ /* 0x000fe4000bf06270 */
[----:B------:R-:W-:Y:S02]  /*22f0*/  UIMAD.WIDE.U32 UR16, UR4, UR10, URZ ;  /* 0x0000000a041072a5 */ /* 0x000fe4000f8e00ff */
[----:B------:R-:W-:-:S02]  /*2300*/  UISETP.GE.OR UP0, UPT, UR7, UR12, UP0 ;  /* 0x0000000c0700728c */ /* 0x000fc40008706670 */
[----:B------:R-:W-:Y:S02]  /*2310*/  UIMAD.WIDE.U32 UR12, UR7, UR10, URZ ;  /* 0x0000000a070c72a5 */ /* 0x000fe4000f8e00ff */
[----:B------:R-:W-:Y:S01]  /*2320*/  UIADD3 UR15, UPT, UPT, -UR4, URZ, URZ ;  /* 0x000000ff040f7290 */ /* 0x000fe2000fffe1ff */
[----:B------:R-:W-:Y:S01]  /*2330*/  UMOV UR10, UR17 ;  /* 0x00000011000a7c82 */ /* 0x000fe20008000000 */
[----:B------:R-:W-:Y:S02]  /*2340*/  UIADD3 UR12, UPT, UPT, -UR7, URZ, URZ ;  /* 0x000000ff070c7290 */ /* 0x000fe4000fffe1ff */
[----:B------:R-:W-:-:S03]  /*2350*/  USHF.R.U32.HI UR10, URZ, UR11, UR10 ;  /* 0x0000000bff0a7299 */ /* 0x000fc6000801160a */
[----:B------:R-:W-:Y:S01]  /*2360*/  @!UP0 UMOV UR9, UR13 ;  /* 0x0000000d00098c82 */ /* 0x000fe20008000000 */
[----:B------:R-:W-:Y:S02]  /*2370*/  UIMAD UR15, UR14, UR15, UR27 ;  /* 0x0000000f0e0f72a4 */ /* 0x000fe4000f8e021b */
[----:B------:R-:W-:Y:S02]  /*2380*/  USEL UR10, UR4, UR10, !UP3 ;  /* 0x0000000a040a7287 */ /* 0x000fe4000d800000 */
[----:B------:R-:W-:Y:S02]  /*2390*/  @!UP0 USHF.R.U32.HI UR9, URZ, UR11, UR9 ;  /* 0x0000000bff098299 */ /* 0x000fe40008011609 */
[----:B------:R-:W-:Y:S02]  /*23a0*/  UIADD3 UR11, UPT, UPT, -UR10, URZ, URZ ;  /* 0x000000ff0a0b7290 */ /* 0x000fe4000fffe1ff */
[----:B------:R-:W-:Y:S02]  /*23b0*/  @!UP0 USEL UR9, UR7, UR9, !UP3 ;  /* 0x0000000907098287 */ /* 0x000fe4000d800000 */
[----:B------:R-:W-:-:S02]  /*23c0*/  UIMAD UR11, UR42, UR11, UR4 ;  /* 0x0000000b2a0b72a4 */ /* 0x000fc4000f8e0204 */
[----:B------:R-:W-:Y:S02]  /*23d0*/  @!UP0 UIADD3 UR10, UPT, UPT, UR10, -UR9, URZ ;  /* 0x800000090a0a8290 */ /* 0x000fe4000fffe0ff */
[----:B------:R-:W-:Y:S02]  /*23e0*/  @!UP0 UIMAD UR9, UR11, UR8, UR9 ;  /* 0x000000080b0982a4 */ /* 0x000fe4000f8e0209 */
[----:B------:R-:W-:Y:S02]  /*23f0*/  @!UP0 UIMAD UR4, UR42, UR10, UR7 ;  /* 0x0000000a2a0482a4 */ /* 0x000fe4000f8e0207 */
[----:B------:R-:W-:Y:S02]  /*2400*/  UIMAD UR8, UR20, UR12, UR37 ;  /* 0x0000000c140872a4 */ /* 0x000fe4000f8e0225 */
[----:B------:R-:W-:Y:S01]  /*2410*/  UIMAD UR27, UR4, UR14, UR15 ;  /* 0x0000000e041b72a4 */ /* 0x000fe2000f8e020f */
[----:B------:R-:W-:Y:S02]  /*2420*/  @!UP0 UMOV UR7, UR9 ;  /* 0x0000000900078c82 */ /* 0x000fe40008000000 */
[----:B------:R-:W-:-:S12]  /*2430*/  UIMAD UR37, UR7, UR20, UR8 ;  /* 0x00000014072572a4 */ /* 0x000fd8000f8e0208 */
.L_x_40:
[----:B------:R-:W2:Y:S02]  /*2440*/  LDCU UR4, c[0x0][0xb30] ;  /* 0x00016600ff0477ac */ /* 0x000ea40008000800 */
[----:B--2---:R-:W-:-:S09]  /*2450*/  UISETP.NE.AND UP0, UPT, UR4, 0x1, UPT ;  /* 0x000000010400788c */ /* 0x004fd2000bf05270 */
[----:B------:R-:W-:Y:S05]  /*2460*/  BRA.U UP0, `(.L_x_41) ;  /* 0x0000000100447547 */ /* 0x000fea000b800000 */
[----:B------:R-:W2:Y:S01]  /*2470*/  LDCU.128 UR12, c[0x0][0xb10] ;  /* 0x00016200ff0c77ac */ /* 0x000ea20008000c00 */
[----:B------:R-:W3:Y:S01]  /*2480*/  LDCU UR16, c[0x0][0xb0c] ;  /* 0x00016180ff1077ac */ /* 0x000ee20008000800 */
[----:B------:R-:W4:Y:S01]  /*2490*/  LDCU UR17, c[0x0][0xb20] ;  /* 0x00016400ff1177ac */ /* 0x000f220008000800 */
[----:B--2---:R-:W-:Y:S02]  /*24a0*/  UIMAD.WIDE.U32 UR10, UR37, UR12, URZ ;  /* 0x0000000c250a72a5 */ /* 0x004fe4000f8e00ff */
[----:B------:R-:W-:Y:S02]  /*24b0*/  UIMAD.WIDE.U32 UR8, UR27, UR15, URZ ;  /* 0x0000000f1b0872a5 */ /* 0x000fe4000f8e00ff */
[----:B---3--:R-:W-:Y:S02]  /*24c0*/  UISETP.NE.AND UP2, UPT, UR16, 0x1, UPT ;  /* 0x000000011000788c */ /* 0x008fe4000bf45270 */
[----:B------:R-:W-:Y:S01]  /*24d0*/  UISETP.NE.AND UP0, UPT, UR14, 0x1, UPT ;  /* 0x000000010e00788c */ /* 0x000fe2000bf05270 */
[----:B------:R-:W-:-:S02]  /*24e0*/  UMOV UR7, UR11 ;  /* 0x0000000b00077c82 */ /* 0x000fc40008000000 */
[----:B------:R-:W-:Y:S01]  /*24f0*/  UMOV UR4, UR9 ;  /* 0x0000000900047c82 */ /* 0x000fe20008000000 */
[----:B------:R-:W-:Y:S02]  /*2500*/  USHF.R.U32.HI UR7, URZ, UR13, UR7 ;  /* 0x0000000dff077299 */ /* 0x000fe40008011607 */
[----:B----4-:R-:W-:Y:S02]  /*2510*/  USHF.R.U32.HI UR4, URZ, UR17, UR4 ;  /* 0x00000011ff047299 */ /* 0x010fe40008011604 */
[----:B------:R-:W-:Y:S02]  /*2520*/  USEL UR7, UR37, UR7, !UP2 ;  /* 0x0000000725077287 */ /* 0x000fe4000d000000 */
[----:B------:R-:W-:-:S04]  /*2530*/  USEL UR4, UR27, UR4, !UP0 ;  /* 0x000000041b047287 */ /* 0x000fc8000c000000 */
[----:B------:R-:W-:Y:S02]  /*2540*/  UIADD3 UR8, UPT, UPT, UR7, -UR4, URZ ;  /* 0x8000000407087290 */ /* 0x000fe4000fffe0ff */
[----:B------:R-:W-:Y:S02]  /*2550*/  UIADD3 UR4, UPT, UPT, -UR7, UR4, URZ ;  /* 0x0000000407047290 */ /* 0x000fe4000fffe1ff */
[----:B------:R-:W-:Y:S02]  /*2560*/  UIMAD UR27, UR8, UR14, UR27 ;  /* 0x0000000e081b72a4 */ /* 0x000fe4000f8e021b */
[----:B------:R-:W-:-:S12]  /*2570*/  UIMAD UR37, UR4, UR16, UR37 ;  /* 0x00000010042572a4 */ /* 0x000fd8000f8e0225 */
.L_x_41:
[----:B------:R-:W-:Y:S01]  /*2580*/  VIADD R11, R11, 0x1 ;  /* 0x000000010b0b7836 */ /* 0x000fe20000000000 */
[----:B------:R-:W-:Y:S01]  /*2590*/  PLOP3.LUT P1, PT, PT, PT, PT, 0x80, 0x8 ;  /* 0x000000000008781c */ /* 0x000fe20003f2f070 */
[----:B------:R-:W-:Y:S02]  /*25a0*/  UIADD3 UR46, UPT, UPT, UR37, UR60, URZ ;  /* 0x0000003c252e7290 */ /* 0x000fe4000fffe0ff */
[----:B------:R-:W-:Y:S01]  /*25b0*/  UIADD3 UR45, UPT, UPT, UR27, UR57, URZ ;  /* 0x000000391b2d7290 */ /* 0x000fe2000fffe0ff */
[----:B------:R-:W-:-:S04]  /*25c0*/  ISETP.NE.AND P0, PT, R11, 0x2, PT ;  /* 0x000000020b00780c */ /* 0x000fc80003f05270 */
[----:B-1----:R-:W-:Y:S02]  /*25d0*/  SEL R0, RZ, 0x1, P0 ;  /* 0x00000001ff007807 */ /* 0x002fe40000000000 */
[----:B------:R-:W-:Y:S02]  /*25e0*/  SEL R11, R11, RZ, P0 ;  /* 0x000000ff0b0b7207 */ /* 0x000fe40000000000 */
[----:B------:R-:W-:Y:S01]  /*25f0*/  LOP3.LUT R10, R10, R0, RZ, 0x3c, !PT ;  /* 0x000000000a0a7212 */ /* 0x000fe200078e3cff */
[----:B------:R-:W-:Y:S06]  /*2600*/  BRA.U UP1, `(.L_x_42) ;  /* 0xfffffff101447547 */ /* 0x000fec000b83ffff */
[----:B------:R-:W-:Y:S01]  /*2610*/  UIADD3 UR6, UPT, UPT, UR6, 0x18, URZ ;  /* 0x0000001806067890 */ /* 0x000fe2000fffe0ff */
[----:B------:R-:W-:-:S03]  /*2620*/  SHF.L.U32 R2, R12, 0x1f, RZ ;  /* 0x0000001f0c027819 */ /* 0x000fc600000006ff */
[----:B------:R-:W-:-:S09]  /*2630*/  ULEA UR4, UR5, UR6, 0x3 ;  /* 0x0000000605047291 */ /* 0x000fd2000f8e18ff */
[----:B------:R-:W1:Y:S02]  /*2640*/  SYNCS.PHASECHK.TRANS64.TRYWAIT P0, [UR4], R2 ;  /* 0x00000002ff0075a7 */ /* 0x000e640008001104 */
[----:B-1----:R-:W-:Y:S05]  /*2650*/  @!P0 BRA `(.L_x_43) ;  /* 0x0000004000688947 */ /* 0x002fea0003800000 */
.L_x_106:
[----:B------:R-:W-:-:S04]  /*2660*/  UIADD3 UR4, UPT, UPT, UR5, 0x1, URZ ;  /* 0x0000000105047890 */ /* 0x000fc8000fffe0ff */
[----:B------:R-:W-:-:S04]  /*2670*/  UISETP.NE.AND UP0, UPT, UR4, 0x3, UPT ;  /* 0x000000030400788c */ /* 0x000fc8000bf05270 */
[----:B------:R-:W-:Y:S02]  /*2680*/  USEL UR7, URZ, 0x1, UP0 ;  /* 0x00000001ff077887 */ /* 0x000fe40008000000 */
[----:B------:R-:W-:-:S04]  /*2690*/  USEL UR4, UR4, URZ, UP0 ;  /* 0x000000ff04047287 */ /* 0x000fc80008000000 */
[----:B------:R-:W-:Y:S01]  /*26a0*/  ULEA UR5, UR4, UR6, 0x3 ;  /* 0x0000000604057291 */ /* 0x000fe2000f8e18ff */
[----:B------:R-:W-:-:S04]  /*26b0*/  LOP3.LUT R12, R12, UR7, RZ, 0x3c, !PT ;  /* 0x000000070c0c7c12 */ /* 0x000fc8000f8e3cff */
[----:B-1----:R-:W-:-:S04]  /*26c0*/  SHF.L.U32 R2, R12, 0x1f, RZ ;  /* 0x0000001f0c027819 */ /* 0x002fc800000006ff */
[----:B------:R-:W1:Y:S02]  /*26d0*/  SYNCS.PHASECHK.TRANS64.TRYWAIT P0, [UR5], R2 ;  /* 0x00000002ff0075a7 */ /* 0x000e640008001105 */
[----:B-1----:R-:W-:Y:S05]  /*26e0*/  @!P0 BRA `(.L_x_44) ;  /* 0x00000040005c8947 */ /* 0x002fea0003800000 */
.L_x_108:
[----:B------:R-:W-:-:S04]  /*26f0*/  UIADD3 UR4, UPT, UPT, UR4, 0x1, URZ ;  /* 0x0000000104047890 */ /* 0x000fc8000fffe0ff */
[----:B------:R-:W-:-:S04]  /*2700*/  UISETP.NE.AND UP0, UPT, UR4, 0x3, UPT ;  /* 0x000000030400788c */ /* 0x000fc8000bf05270 */
[----:B------:R-:W-:Y:S02]  /*2710*/  USEL UR5, URZ, 0x1, UP0 ;  /* 0x00000001ff057887 */ /* 0x000fe40008000000 */
[----:B------:R-:W-:-:S04]  /*2720*/  USEL UR4, UR4, URZ, UP0 ;  /* 0x000000ff04047287 */ /* 0x000fc80008000000 */
[----:B------:R-:W-:Y:S01]  /*2730*/  ULEA UR4, UR4, UR6, 0x3 ;  /* 0x0000000604047291 */ /* 0x000fe2000f8e18ff */
[----:B-1----:R-:W-:-:S04]  /*2740*/  LOP3.LUT R2, R12, UR5, RZ, 0x3c, !PT ;  /* 0x000000050c027c12 */ /* 0x002fc8000f8e3cff */
[----:B------:R-:W-:Y:S01]  /*2750*/  SHF.L.U32 R2, R2, 0x1f, RZ ;  /* 0x0000001f02027819 */ /* 0x000fe200000006ff */
[----:B------:R-:W-:-:S07]  /*2760*/  IMAD.U32 R0, RZ, RZ, UR4 ;  /* 0x00000004ff007e24 */ /* 0x000fce000f8e00ff */
.L_x_45:
[----:B-1----:R1:W2:Y:S02]  /*2770*/  SYNCS.PHASECHK.TRANS64.TRYWAIT P0, [R0+URZ], R2 ;  /* 0x00000002000075a7 */ /* 0x0022a400080011ff */
[----:B--2---:R-:W-:Y:S05]  /*2780*/  @!P0 NANOSLEEP.SYNCS 0x989680 ;  /* 0x009896800000895d */ /* 0x004fea0003900000 */
[----:B------:R-:W2:Y:S02]  /*2790*/  @!P0 SYNCS.PHASECHK.TRANS64 P0, [R0+URZ], R2 ;  /* 0x00000002000085a7 */ /* 0x000ea400080010ff */
[----:B--2---:R-:W-:Y:S05]  /*27a0*/  @P0 EXIT ;  /* 0x000000000000094d */ /* 0x004fea0003800000 */
[----:B------:R-:W-:Y:S05]  /*27b0*/  BRA `(.L_x_45) ;  /* 0xfffffffc00ec7947 */ /* 0x000fea000383ffff */
.L_x_22:
[----:B------:R-:W-:-:S04]  /*27c0*/  UISETP.NE.AND UP0, UPT, UR48, URZ, UPT ;  /* 0x000000ff3000728c */ /* 0x000fc8000bf05270 */
[----:B------:R-:W-:-:S09]  /*27d0*/  UISETP.NE.OR UP0, UPT, UR18, 0x1, UP0 ;  /* 0x000000011200788c */ /* 0x000fd20008705670 */
[----:B------:R-:W-:Y:S05]  /*27e0*/  BRA.U UP0, `(.L_x_46) ;  /* 0x0000000500487547 */ /* 0x000fea000b800000 */
[----:B------:R-:W-:Y:S01]  /*27f0*/  ISETP.GE.U32.AND P2, PT, R0, 0x2, PT ;  /* 0x000000020000780c */ /* 0x000fe20003f46070 */
[----:B------:R-:W-:Y:S01]  /*2800*/  IMAD.MOV.U32 R12, RZ, RZ, 0x1 ;  /* 0x00000001ff0c7424 */ /* 0x000fe200078e00ff */
[----:B------:R-:W-:Y:S02]  /*2810*/  CS2R R10, SRZ ;  /* 0x00000000000a7805 */ /* 0x000fe4000001ff00 */
[----:B------:R-:W-:Y:S01]  /*2820*/  CS2R R8, SRZ ;  /* 0x0000000000087805 */ /* 0x000fe2000001ff00 */
[----:B------:R-:W-:Y:S01]  /*2830*/  UMOV UR6, 0x400 ;  /* 0x0000040000067882 */ /* 0x000fe20000000000 */
[----:B------:R-:W-:Y:S01]  /*2840*/  UMOV UR5, URZ ;  /* 0x000000ff00057c82 */ /* 0x000fe20008000000 */
[----:B------:R-:W-:-:S12]  /*2850*/  ULEA UR6, UR48, UR6, 0x18 ;  /* 0x0000000630067291 */ /* 0x000fd8000f8ec0ff */
.L_x_50:
[----:B------:R-:W-:Y:S02]  /*2860*/  LEA R2, R8, UR6, 0x3 ;  /* 0x0000000608027c11 */ /* 0x000fe4000f8e18ff */
[----:B------:R-:W-:-:S03]  /*2870*/  SHF.L.U32 R4, R9, 0x1f, RZ ;  /* 0x0000001f09047819 */ /* 0x000fc600000006ff */
[----:B------:R-:W-:Y:S01]  /*2880*/  VIADD R5, R2, 0xc0 ;  /* 0x000000c002057836 */ /* 0x000fe20000000000 */
[----:B------:R-:W2:Y:S02]  /*2890*/  SYNCS.PHASECHK.TRANS64.TRYWAIT P0, [R2+URZ+0xb0], R4 ;  /* 0x0000b004020075a7 */ /* 0x000ea400080011ff */
[----:B--2---:R-:W-:Y:S05]  /*28a0*/  @!P0 BRA `(.L_x_47) ;  /* 0x0000004000048947 */ /* 0x004fea0003800000 */
.L_x_109:
[----:B------:R-:W-:Y:S01]  /*28b0*/  ULEA UR4, UR5, UR6, 0x3 ;  /* 0x0000000605047291 */ /* 0x000fe2000f8e18ff */
[----:B--2---:R-:W-:Y:S01]  /*28c0*/  PRMT R2, RZ, 0x654, R5 ;  /* 0x00000654ff027816 */ /* 0x004fe20000000005 */
[----:B------:R-:W-:Y:S01]  /*28d0*/  @!P2 IMAD.MOV.U32 R4, RZ, RZ, 0x10 ;  /* 0x00000010ff04a424 */ /* 0x000fe200078e00ff */
[----:B------:R-:W-:Y:S01]  /*28e0*/  SHF.L.U32 R5, R12, 0x1f, RZ ;  /* 0x0000001f0c057819 */ /* 0x000fe200000006ff */
[----:B------:R-:W-:Y:S01]  /*28f0*/  UIADD3 UR7, UPT, UPT, UR4, 0x50, URZ ;  /* 0x0000005004077890 */ /* 0x000fe2000fffe0ff */
[----:B------:R2:W-:Y:S05]  /*2900*/  SYNCS.ARRIVE.TRANS64.RED.A1T0 RZ, [R2+URZ], RZ ;  /* 0x000000ff02ff79a7 */ /* 0x0005ea00081004ff */
[----:B------:R-:W-:Y:S01]  /*2910*/  IMAD.U32 R6, RZ, RZ, UR7 ;  /* 0x00000007ff067e24 */ /* 0x000fe2000f8e00ff */
[----:B------:R-:W3:Y:S04]  /*2920*/  SYNCS.PHASECHK.TRANS64.TRYWAIT P0, [UR4+0x60], R5 ;  /* 0x00006005ff0075a7 */ /* 0x000ee80008001104 */
[----:B------:R-:W-:Y:S01]  /*2930*/  PRMT R6, R0, 0x654, R6 ;  /* 0x0000065400067816 */ /* 0x000fe20000000006 */
[----:B--23--:R-:W-:Y:S06]  /*2940*/  @!P0 BRA `(.L_x_48) ;  /* 0x0000003c00f08947 */ /* 0x00cfec0003800000 */
.L_x_111:
[----:B------:R-:W-:Y:S01]  /*2950*/  ULEA UR8, UR5, UR6, 0x4 ;  /* 0x0000000605087291 */ /* 0x000fe2000f8e20ff */
[----:B------:R-:W-:Y:S01]  /*2960*/  SEL R3, R6, R3, !P2 ;  /* 0x0000000306037207 */ /* 0x000fe20005000000 */
[----:B------:R-:W-:Y:S01]  /*2970*/  UIADD3 UR9, UPT, UPT, UR4, 0x50, URZ ;  /* 0x0000005004097890 */ /* 0x000fe2000fffe0ff */
[----:B--2---:R-:W-:Y:S01]  /*2980*/  LEA R2, R11, UR6, 0x3 ;  /* 0x000000060b027c11 */ /* 0x004fe2000f8e18ff */
[----:B------:R-:W-:Y:S01]  /*2990*/  UIADD3 UR8, UPT, UPT, UR8, 0xe0, URZ ;  /* 0x000000e008087890 */ /* 0x000fe2000fffe0ff */
[----:B------:R2:W-:Y:S01]  /*29a0*/  @!P2 SYNCS.ARRIVE.TRANS64.RED RZ, [R3+URZ], R4 ;  /* 0x0000000403ffa9a7 */ /* 0x0005e200080004ff */
[----:B------:R-:W-:Y:S01]  /*29b0*/  UIADD3 UR4, UPT, UPT, UR5, 0x1, URZ ;  /* 0x0000000105047890 */ /* 0x000fe2000fffe0ff */
[----:B------:R-:W-:-:S03]  /*29c0*/  VIADD R8, R8, 0x1 ;  /* 0x0000000108087836 */ /* 0x000fc60000000000 */
[----:B------:R-:W-:Y:S02]  /*29d0*/  UISETP.NE.AND UP0, UPT, UR4, 0x2, UPT ;  /* 0x000000020400788c */ /* 0x000fe4000bf05270 */
[----:B------:R-:W-:Y:S01]  /*29e0*/  ISETP.NE.AND P0, PT, R8, 0x2, PT ;  /* 0x000000020800780c */ /* 0x000fe20003f05270 */
[----:B------:R-:W-:Y:S06]  /*29f0*/  UGETNEXTWORKID.BROADCAST [UR8], [UR9] ;  /* 0x00000000080073ca */ /* 0x000fec0008000100 */
[----:B------:R-:W-:Y:S02]  /*2a00*/  USEL UR7, URZ, 0x1, UP0 ;  /* 0x00000001ff077887 */ /* 0x000fe40008000000 */
[----:B------:R-:W-:-:S04]  /*2a10*/  USEL UR5, UR4, URZ, UP0 ;  /* 0x000000ff04057287 */ /* 0x000fc80008000000 */
[----:B------:R-:W-:Y:S02]  /*2a20*/  LOP3.LUT R12, R12, UR7, RZ, 0x3c, !PT ;  /* 0x000000070c0c7c12 */ /* 0x000fe4000f8e3cff */
[----:B--2---:R-:W-:-:S04]  /*2a30*/  SHF.L.U32 R4, R10, 0x1f, RZ ;  /* 0x0000001f0a047819 */ /* 0x004fc800000006ff */
[----:B------:R-:W2:Y:S02]  /*2a40*/  SYNCS.PHASECHK.TRANS64.TRYWAIT P1, [R2+URZ+0x50], R4 ;  /* 0x00005004020075a7 */ /* 0x000ea400080211ff */
[----:B--2---:R-:W-:Y:S05]  /*2a50*/  @!P1 BRA `(.L_x_49) ;  /* 0x0000003c00c49947 */ /* 0x004fea0003800000 */
.L_x_112:
[C---:B--2---:R-:W-:Y:S01]  /*2a60*/  LEA R4, R11.reuse, UR6, 0x4 ;  /* 0x000000060b047c11 */ /* 0x044fe2000f8e20ff */
[----:B------:R-:W-:Y:S01]  /*2a70*/  VIADD R2, R2, 0x60 ;  /* 0x0000006002027836 */ /* 0x000fe20000000000 */
[----:B------:R-:W-:Y:S01]  /*2a80*/  SEL R8, R8, RZ, P0 ;  /* 0x000000ff08087207 */ /* 0x000fe20000000000 */
[----:B------:R-:W-:-:S03]  /*2a90*/  VIADD R11, R11, 0x1 ;  /* 0x000000010b0b7836 */ /* 0x000fc60000000000 */
[----:B------:R-:W2:Y:S01]  /*2aa0*/  LDS.128 R4, [R4+0xe0] ;  /* 0x0000e00004047984 */ /* 0x000ea20000000c00 */
[----:B------:R-:W-:Y:S02]  /*2ab0*/  PRMT R2, RZ, 0x654, R2 ;  /* 0x00000654ff027816 */ /* 0x000fe40000000002 */
[C---:B------:R-:W-:Y:S01]  /*2ac0*/  ISETP.NE.AND P1, PT, R11.reuse, 0x2, PT ;  /* 0x000000020b00780c */ /* 0x040fe20003f25270 */
[----:B------:R-:W-:Y:S01]  /*2ad0*/  @!PT LDS RZ, [RZ] ;  /* 0x00000000fffff984 */ /* 0x000fe20000000800 */
[----:B------:R-:W-:Y:S01]  /*2ae0*/  @!PT LDS RZ, [RZ] ;  /* 0x00000000fffff984 */ /* 0x000fe20000000800 */
[----:B------:R-:W-:Y:S01]  /*2af0*/  @!PT LDS RZ, [RZ] ;  /* 0x00000000fffff984 */ /* 0x000fe20000000800 */
[----:B------:R-:W-:Y:S01]  /*2b00*/  @!PT LDS RZ, [RZ] ;  /* 0x00000000fffff984 */ /* 0x000fe20000000800 */
[----:B------:R3:W-:Y:S06]  /*2b10*/  MEMBAR.ALL.CTA ;  /* 0x0000000000007992 */ /* 0x0007ec0000008000 */
[----:B---3--:R-:W3:Y:S01]  /*2b20*/  FENCE.VIEW.ASYNC.S ;  /* 0x00000000000073c6 */ /* 0x008ee20000000000 */
[----:B------:R-:W-:Y:S01]  /*2b30*/  SEL R11, R11, RZ, P1 ;  /* 0x000000ff0b0b7207 */ /* 0x000fe20000800000 */
[----:B---3--:R3:W-:Y:S01]  /*2b40*/  SYNCS.ARRIVE.TRANS64.RED.A1T0 RZ, [R2+URZ], RZ ;  /* 0x000000ff02ff79a7 */ /* 0x0087e200081004ff */
[----:B--2---:R-:W-:-:S02]  /*2b50*/  LOP3.LUT P3, RZ, R6, 0x1, RZ, 0xc0, !PT ;  /* 0x0000000106ff7812 */ /* 0x004fc4000786c0ff */
[----:B------:R-:W-:-:S04]  /*2b60*/  SEL R4, RZ, 0x1, P1 ;  /* 0x00000001ff047807 */ /* 0x000fc80000800000 */
[----:B------:R-:W-:Y:S02]  /*2b70*/  LOP3.LUT R10, R10, R4, RZ, 0x3c, !PT ;  /* 0x000000040a0a7212 */ /* 0x000fe400078e3cff */
[----:B---3--:R-:W-:-:S04]  /*2b80*/  SEL R2, RZ, 0x1, P0 ;  /* 0x00000001ff027807 */ /* 0x008fc80000000000 */
[----:B------:R-:W-:Y:S01]  /*2b90*/  LOP3.LUT R9, R9, R2, RZ, 0x3c, !PT ;  /* 0x0000000209097212 */ /* 0x000fe200078e3cff */
[----:B------:R-:W-:Y:S06]  /*2ba0*/  @P3 BRA `(.L_x_50) ;  /* 0xfffffffc002c3947 */ /* 0x000fec000383ffff */
[----:B------:R-:W-:Y:S01]  /*2bb0*/  ULEA UR4, UR5, UR6, 0x3 ;  /* 0x0000000605047291 */ /* 0x000fe2000f8e18ff */
[----:B------:R-:W-:-:S08]  /*2bc0*/  SHF.L.U32 R2, R12, 0x1f, RZ ;  /* 0x0000001f0c027819 */ /* 0x000fd000000006ff */
[----:B------:R-:W2:Y:S02]  /*2bd0*/  SYNCS.PHASECHK.TRANS64 P0, [UR4+0x60], R2 ;  /* 0x00006002ff0075a7 */ /* 0x000ea40008001004 */
[----:B--2---:R-:W-:Y:S05]  /*2be0*/  @P0 BRA `(.L_x_51) ;  /* 0x0000000000080947 */ /* 0x004fea0003800000 */
[----:B------:R-:W2:Y:S02]  /*2bf0*/  SYNCS.PHASECHK.TRANS64.TRYWAIT P0, [UR4+0x60], R2 ;  /* 0x00006002ff0075a7 */ /* 0x000ea40008001104 */
[----:B--2---:R-:W-:Y:S05]  /*2c00*/  @!P0 BRA `(.L_x_52) ;  /* 0x0000003c006c8947 */ /* 0x004fea0003800000 */
.L_x_51:
[----:B------:R-:W-:-:S04]  /*2c10*/  UIADD3 UR7, UPT, UPT, UR5, 0x1, URZ ;  /* 0x0000000105077890 */ /* 0x000fc8000fffe0ff */
[----:B------:R-:W-:-:S04]  /*2c20*/  UISETP.NE.AND UP0, UPT, UR7, 0x2, UPT ;  /* 0x000000020700788c */ /* 0x000fc8000bf05270 */
[----:B------:R-:W-:Y:S02]  /*2c30*/  USEL UR8, URZ, 0x1, UP0 ;  /* 0x00000001ff087887 */ /* 0x000fe40008000000 */
[----:B------:R-:W-:-:S04]  /*2c40*/  USEL UR7, UR7, URZ, UP0 ;  /* 0x000000ff07077287 */ /* 0x000fc80008000000 */
[----:B------:R-:W-:Y:S01]  /*2c50*/  ULEA UR7, UR7, UR6, 0x3 ;  /* 0x0000000607077291 */ /* 0x000fe2000f8e18ff */
[----:B--2---:R-:W-:-:S04]  /*2c60*/  LOP3.LUT R2, R12, UR8, RZ, 0x3c, !PT ;  /* 0x000000080c027c12 */ /* 0x004fc8000f8e3cff */
[----:B------:R-:W-:-:S04]  /*2c70*/  SHF.L.U32 R0, R2, 0x1f, RZ ;  /* 0x0000001f02007819 */ /* 0x000fc800000006ff */
[----:B------:R-:W2:Y:S02]  /*2c80*/  SYNCS.PHASECHK.TRANS64 P0, [UR7+0x60], R0 ;  /* 0x00006000ff0075a7 */ /* 0x000ea40008001007 */
[----:B-12---:R-:W-:Y:S05]  /*2c90*/  @P0 EXIT ;  /* 0x000000000000094d */ /* 0x006fea0003800000 */
[----:B------:R-:W-:Y:S02]  /*2ca0*/  SHF.L.U32 R2, R2, 0x1f, RZ ;  /* 0x0000001f02027819 */ /* 0x000fe400000006ff */
[----:B------:R-:W-:-:S07]  /*2cb0*/  MOV R0, UR7 ;  /* 0x0000000700007c02 */ /* 0x000fce0008000f00 */
.L_x_53:
[----:B-1----:R1:W2:Y:S02]  /*2cc0*/  SYNCS.PHASECHK.TRANS64.TRYWAIT P0, [R0+URZ+0x60], R2 ;  /* 0x00006002000075a7 */ /* 0x0022a400080011ff */
[----:B--2---:R-:W-:Y:S05]  /*2cd0*/  @!P0 NANOSLEEP.SYNCS 0x989680 ;  /* 0x009896800000895d */ /* 0x004fea0003900000 */
[----:B------:R-:W2:Y:S02]  /*2ce0*/  @!P0 SYNCS.PHASECHK.TRANS64 P0, [R0+URZ+0x60], R2 ;  /* 0x00006002000085a7 */ /* 0x000ea400080010ff */
[----:B--2---:R-:W-:Y:S05]  /*2cf0*/  @P0 EXIT ;  /* 0x000000000000094d */ /* 0x004fea0003800000 */
[----:B------:R-:W-:Y:S05]  /*2d00*/  BRA `(.L_x_53) ;  /* 0xfffffffc00ec7947 */ /* 0x000fea000383ffff */
.L_x_46:
[----:B------:R-:W-:Y:S05]  /*2d10*/  BRA.U UP4, `(.L_x_54) ;  /* 0x0000000d049c7547 */ /* 0x000fea000b800000 */
[----:B------:R-:W-:Y:S01]  /*2d20*/  UMOV UR4, 0x40 ;  /* 0x0000004000047882 */ /* 0x000fe20000000000 */
[----:B------:R-:W-:Y:S01]  /*2d30*/  NOP ;  /* 0x0000000000007918 */ /* 0x000fe20000000000 */
[----:B------:R-:W-:Y:S01]  /*2d40*/  ULEA UR5, UR48, UR4, 0x18 ;  /* 0x0000000430057291 */ /* 0x000fe2000f8ec0ff */
[----:B------:R-:W-:Y:S02]  /*2d50*/  UMOV UR6, 0x400 ;  /* 0x0000040000067882 */ /* 0x000fe40000000000 */
[----:B------:R-:W-:-:S06]  /*2d60*/  ULEA UR6, UR48, UR6, 0x18 ;  /* 0x0000000630067291 */ /* 0x000fcc000f8ec0ff */
[----:B------:R-:W2:Y:S02]  /*2d70*/  LDS.U8 R0, [UR5+0x1c] ;  /* 0x00001c05ff007984 */ /* 0x000ea40008000000 */
[----:B--2---:R-:W-:-:S13]  /*2d80*/  ISETP.NE.AND P0, PT, R0, RZ, PT ;  /* 0x000000ff0000720c */ /* 0x004fda0003f05270 */
[----:B------:R-:W-:Y:S05]  /*2d90*/  @P0 BRA `(.L_x_55) ;  /* 0x0000000000580947 */ /* 0x000fea0003800000 */
[----:B------:R-:W-:-:S13]  /*2da0*/  ELECT P0, URZ, PT ;  /* 0x0000000000ff782f */ /* 0x000fda0003800000 */
[----:B------:R-:W-:Y:S05]  /*2db0*/  @!P0 BRA `(.L_x_56) ;  /* 0x0000000000608947 */ /* 0x000fea0003800000 */
[----:B------:R-:W-:Y:S01]  /*2dc0*/  UMOV UR4, 0x10 ;  /* 0x0000001000047882 */ /* 0x000fe20000000000 */
[----:B------:R-:W-:Y:S01]  /*2dd0*/  HFMA2 R0, -RZ, RZ, 0, 5.9604644775390625e-08 ;  /* 0x00000001ff007431 */ /* 0x000fe200000001ff */
[----:B------:R-:W-:-:S03]  /*2de0*/  MOV R3, 0xffff ;  /* 0x0000ffff00037802 */ /* 0x000fc60000000f00 */
[----:B------:R-:W-:Y:S04]  /*2df0*/  DEPBAR.LE SB2, 0x36 ;  /* 0x0000ad800000791a */ /* 0x000fe80000000000 */
[----:B------:R-:W2:Y:S02]  /*2e00*/  UTCATOMSWS.FIND_AND_SET.ALIGN UP0, UR4, UR4 ;  /* 0x00000004000475e3 */ /* 0x000ea40008000800 */
[----:B--2---:R-:W-:Y:S01]  /*2e10*/  MOV R4, UR4 ;  /* 0x0000000400047c02 */ /* 0x004fe20008000f00 */
[----:B------:R-:W-:Y:S06]  /*2e20*/  BRA.U UP0, `(.L_x_57) ;  /* 0x0000000100187547 */ /* 0x000fec000b800000 */
.L_x_58:
[----:B------:R-:W-:Y:S05]  /*2e30*/  NANOSLEEP 0x64 ;  /* 0x000000640000795d */ /* 0x000fea0003800000 */
[----:B------:R-:W-:-:S05]  /*2e40*/  UMOV UR4, 0x10 ;  /* 0x0000001000047882 */ /* 0x000fca0000000000 */
[----:B------:R-:W-:Y:S04]  /*2e50*/  DEPBAR.LE SB2, 0x36 ;  /* 0x0000ad800000791a */ /* 0x000fe80000000000 */
[----:B------:R-:W2:Y:S02]  /*2e60*/  UTCATOMSWS.FIND_AND_SET.ALIGN UP0, UR4, UR4 ;  /* 0x00000004000475e3 */ /* 0x000ea40008000800 */
[----:B--2---:R-:W-:Y:S01]  /*2e70*/  MOV R4, UR4 ;  /* 0x0000000400047c02 */ /* 0x004fe20008000f00 */
[----:B------:R-:W-:Y:S05]  /*2e80*/  BRA.U !UP0, `(.L_x_58) ;  /* 0xfffffffd08e87547 */ /* 0x000fea000b83ffff */
.L_x_57:
[-C--:B------:R-:W-:Y:S02]  /*2e90*/  SHF.L.U32 R3, R3, R4.reuse, RZ ;  /* 0x0000000403037219 */ /* 0x080fe400000006ff */
[----:B------:R-:W-:Y:S01]  /*2ea0*/  SHF.L.U32 R0, R0, R4, RZ ;  /* 0x0000000400007219 */ /* 0x000fe200000006ff */
[----:B------:R-:W-:Y:S02]  /*2eb0*/  IMAD.SHL.U32 R4, R4, 0x20, RZ ;  /* 0x0000002004047824 */ /* 0x000fe400078e00ff */
[----:B------:R2:W-:Y:S04]  /*2ec0*/  ATOMS.OR RZ, [UR5+0x14], R3 ;  /* 0x00001403ffff798c */ /* 0x0005e8000b000005 */
[----:B------:R2:W-:Y:S04]  /*2ed0*/  ATOMS.OR RZ, [UR5+0x18], R0 ;  /* 0x00001800ffff798c */ /* 0x0005e8000b000005 */
[----:B------:R2:W-:Y:S01]  /*2ee0*/  STS [UR6+0x100], R4 ;  /* 0x00010004ff007988 */ /* 0x0005e20008000806 */
[----:B------:R-:W-:Y:S05]  /*2ef0*/  BRA `(.L_x_56) ;  /* 0x0000000000107947 */ /* 0x000fea0003800000 */
.L_x_55:
[----:B------:R-:W-:Y:S02]  /*2f00*/  MOV R0, 0xffffffff ;  /* 0xffffffff00007802 */ /* 0x000fe40000000f00 */
[----:B------:R-:W-:-:S03]  /*2f10*/  MOV R4, 0x2f40 ;  /* 0x00002f4000047802 */ /* 0x000fc60000000f00 */
[----:B------:R2:W-:Y:S04]  /*2f20*/  STS [UR6+0x100], R0 ;  /* 0x00010000ff007988 */ /* 0x0005e80008000806 */
[----:B-12--5:R-:W-:Y:S05]  /*2f30*/  CALL.REL.NOINC `($__internal_1_$__cuda_sm10x_tcgen05_guardrail_trap_phase_invalid_during_alloc) ;  /* 0x0000003c00ec7944 */ /* 0x026fea0003c00000 */
.L_x_56:
[----:B------:R-:W-:Y:S05]  /*2f40*/  WARPSYNC.ALL ;  /* 0x0000000000007948 */ /* 0x000fea0003800000 */
[----:B------:R-:W3:Y:S01]  /*2f50*/  S2UR UR4, SR_CgaCtaId ;  /* 0x00000000000479c3 */ /* 0x000ee20000008800 */
[----:B------:R-:W-:Y:S01]  /*2f60*/  UMOV UR17, 0x400 ;  /* 0x0000040000117882 */ /* 0x000fe20000000000 */
[----:B------:R-:W-:-:S06]  /*2f70*/  NOP ;  /* 0x0000000000007918 */ /* 0x000fcc0000000000 */
[----:B------:R-:W-:Y:S06]  /*2f80*/  BAR.ARV 0x6, 0xa0 ;  /* 0x0182800000007b1d */ /* 0x000fec0000002000 */
[----:B------:R-:W4:Y:S01]  /*2f90*/  LDCU UR5, c[0x0][0x38c] ;  /* 0x00007180ff0577ac */ /* 0x000f220008000800 */
[----:B------:R-:W-:Y:S01]  /*2fa0*/  LOP3.LUT R2, R2, 0xffff, RZ, 0xc0, !PT ;  /* 0x0000ffff02027812 */ /* 0x000fe200078ec0ff */
[----:B------:R-:W-:Y:S01]  /*2fb0*/  IMAD.MOV.U32 R11, RZ, RZ, 0x1 ;  /* 0x00000001ff0b7424 */ /* 0x000fe200078e00ff */
[----:B------:R-:W-:Y:S01]  /*2fc0*/  CS2R R8, SRZ ;  /* 0x0000000000087805 */ /* 0x000fe2000001ff00 */
[----:B------:R-:W1:Y:S01]  /*2fd0*/  LDCU UR8, c[0x0][0x38c] ;  /* 0x00007180ff0877ac */ /* 0x000e620008000800 */
[----:B------:R-:W-:Y:S01]  /*2fe0*/  R2UR UR19, R2 ;  /* 0x00000000021372ca */ /* 0x000fe200000e0000 */
[----:B------:R-:W-:Y:S01]  /*2ff0*/  IMAD.MOV.U32 R10, RZ, RZ, RZ ;  /* 0x000000ffff0a7224 */ /* 0x000fe200078e00ff */
[----:B------:R-:W-:Y:S01]  /*3000*/  UMOV UR22, URZ ;  /* 0x000000ff00167c82 */ /* 0x000fe20008000000 */
[----:B------:R-:W-:Y:S01]  /*3010*/  UMOV UR14, URZ ;  /* 0x000000ff000e7c82 */ /* 0x000fe20008000000 */
[----:B---3--:R-:W-:Y:S01]  /*3020*/  ULEA UR17, UR4, UR17, 0x18 ;  /* 0x0000001104117291 */ /* 0x008fe2000f8ec0ff */
[----:B------:R-:W-:Y:S01]  /*3030*/  UMOV UR26, 0x0 ;  /* 0x00000000001a7882 */ /* 0x000fe20000000000 */
[----:B------:R-:W-:-:S02]  /*3040*/  UMOV UR27, 0x4100010 ;  /* 0x04100010001b7882 */ /* 0x000fc40000000000 */
[----:B------:R-:W-:Y:S02]  /*3050*/  UIADD3 UR6, UPT, UPT, UR17, 0x2400, URZ ;  /* 0x0000240011067890 */ /* 0x000fe4000fffe0ff */
[----:B------:R-:W-:Y:S02]  /*3060*/  UIADD3 UR7, UPT, UPT, UR17, 0x5400, URZ ;  /* 0x0000540011077890 */ /* 0x000fe4000fffe0ff */
[----:B----4-:R-:W-:Y:S01]  /*3070*/  UIADD3 UR5, UPT, UPT, UR5, 0x3f, URZ ;  /* 0x0000003f05057890 */ /* 0x010fe2000fffe0ff */
[----:B--2---:R-:W2:Y:S01]  /*3080*/  LDS R0, [UR17+0x100] ;  /* 0x00010011ff007984 */ /* 0x004ea20008000800 */
[----:B------:R-:W-:Y:S02]  /*3090*/  USHF.R.U32.HI UR6, URZ, 0x4, UR6 ;  /* 0x00000004ff067899 */ /* 0x000fe40008011606 */
[----:B------:R-:W-:Y:S02]  /*30a0*/  USHF.R.S32.HI UR4, URZ, 0x1f, UR5 ;  /* 0x0000001fff047899 */ /* 0x000fe40008011405 */
[----:B------:R-:W-:-:S02]  /*30b0*/  ULOP3.LUT UR6, UR6, 0x3fff, URZ, 0xc0, !UPT ;  /* 0x00003fff06067892 */ /* 0x000fc4000f8ec0ff */
[----:B------:R-:W-:Y:S02]  /*30c0*/  ULEA.HI UR4, UR4, UR5, URZ, 0x6 ;  /* 0x0000000504047291 */ /* 0x000fe4000f8f30ff */
[----:B------:R-:W-:Y:S02]  /*30d0*/  USHF.R.U32.HI UR5, URZ, 0x4, UR7 ;  /* 0x00000004ff057899 */ /* 0x000fe40008011607 */
[----:B------:R-:W-:Y:S02]  /*30e0*/  USHF.R.S32.HI UR28, URZ, 0x6, UR4 ;  /* 0x00000006ff1c7899 */ /* 0x000fe40008011404 */
[----:B------:R-:W-:Y:S02]  /*30f0*/  ULOP3.LUT UR5, UR5, 0x3fff, URZ, 0xc0, !UPT ;  /* 0x00003fff05057892 */ /* 0x000fe4000f8ec0ff */
[----:B------:R-:W-:Y:S02]  /*3100*/  UISETP.LT.AND UP0, UPT, UR28, 0x1, UPT ;  /* 0x000000011c00788c */ /* 0x000fe4000bf01270 */
[----:B------:R-:W-:-:S02]  /*3110*/  ULOP3.LUT UR20, UR6, 0x10000, URZ, 0xfc, !UPT ;  /* 0x0001000006147892 */ /* 0x000fc4000f8efcff */
[----:B------:R-:W-:Y:S02]  /*3120*/  USEL UR29, UR28, 0x1, !UP0 ;  /* 0x000000011c1d7887 */ /* 0x000fe4000c000000 */
[----:B------:R-:W-:Y:S02]  /*3130*/  ULOP3.LUT UR21, UR5, 0x10000, URZ, 0xfc, !UPT ;  /* 0x0001000005157892 */ /* 0x000fe4000f8efcff */
[----:B------:R-:W-:Y:S02]  /*3140*/  UIADD3 UR29, UPT, UPT, -UR29, URZ, URZ ;  /* 0x000000ff1d1d7290 */ /* 0x000fe4000fffe1ff */
[----:B-1----:R-:W-:Y:S01]  /*3150*/  UISETP.GE.AND UP4, UPT, UR8, 0x1, UPT ;  /* 0x000000010800788c */ /* 0x002fe2000bf86270 */
[----:B------:R-:W-:Y:S01]  /*3160*/  UMOV UR24, 0x0 ;  /* 0x0000000000187882 */ /* 0x000fe20000000000 */
[----:B------:R-:W-:Y:S01]  /*3170*/  UMOV UR25, 0x4100010 ;  /* 0x0410001000197882 */ /* 0x000fe20000000000 */
[----:B--2---:R-:W-:-:S15]  /*3180*/  R2UR UR30, R0 ;  /* 0x00000000001e72ca */ /* 0x004fde00000e0000 */
.L_x_65:
[----:B------:R-:W-:Y:S02]  /*3190*/  LEA R0, R10, UR17, 0x3 ;  /* 0x000000110a007c11 */ /* 0x000fe4000f8e18ff */
[----:B------:R-:W-:Y:S02]  /*31a0*/  SHF.L.U32 R2, R9, 0x1f, RZ ;  /* 0x0000001f09027819 */ /* 0x000fe400000006ff */
[----:B------:R-:W-:Y:S01]  /*31b0*/  PLOP3.LUT P0, PT, PT, PT, UP4, 0x80, 0x8 ;  /* 0x000000000008781c */ /* 0x000fe20003f0f048 */
[----:B------:R-:W-:Y:S01]  /*31c0*/  VIADD R3, R0, 0x60 ;  /* 0x0000006000037836 */ /* 0x000fe20000000000 */
[----:B-1----:R-:W1:Y:S02]  /*31d0*/  SYNCS.PHASECHK.TRANS64.TRYWAIT P1, [R0+URZ+0x50], R2 ;  /* 0x00005002000075a7 */ /* 0x002e6400080211ff */
[----:B-1-3--:R-:W-:Y:S09]  /*31e0*/  @!P1 BRA `(.L_x_59) ;  /* 0x00000038000c9947 */ /* 0x00aff20003800000 */
.L_x_114:
[----:B------:R-:W-:Y:S01]  /*31f0*/  LEA R4, R10, UR17, 0x4 ;  /* 0x000000110a047c11 */ /* 0x000fe2000f8e20ff */
[----:B------:R-:W-:Y:S01]  /*3200*/  @UP4 ULEA UR4, UR14, UR17, 0x3 ;  /* 0x000000110e044291 */ /* 0x000fe2000f8e18ff */
[----:B------:R-:W-:Y:S01]  /*3210*/  PLOP3.LUT P2, PT, PT, PT, PT, 0x80, 0x8 ;  /* 0x000000000008781c */ /* 0x000fe20003f4f070 */
[----:B------:R-:W-:Y:S01]  /*3220*/  ULEA UR23, UR22, UR17, 0x3 ;  /* 0x0000001116177291 */ /* 0x000fe2000f8e18ff */
[----:B------:R-:W-:Y:S02]  /*3230*/  PRMT R3, RZ, 0x654, R3 ;  /* 0x00000654ff037816 */ /* 0x000fe40000000003 */
[----:B------:R-:W2:Y:S01]  /*3240*/  LDS.128 R4, [R4+0xe0] ;  /* 0x0000e00004047984 */ /* 0x000ea20000000c00 */
[----:B-1----:R-:W-:Y:S02]  /*3250*/  @P0 SHF.L.U32 R2, R8, 0x1f, RZ ;  /* 0x0000001f08020819 */ /* 0x002fe400000006ff */
[----:B------:R-:W-:Y:S01]  /*3260*/  SHF.L.U32 R0, R11, 0x1f, RZ ;  /* 0x0000001f0b007819 */ /* 0x000fe200000006ff */
[----:B------:R-:W-:Y:S01]  /*3270*/  @!PT LDS RZ, [RZ] ;  /* 0x00000000fffff984 */ /* 0x000fe20000000800 */
[----:B------:R-:W-:Y:S01]  /*3280*/  @!PT LDS RZ, [RZ] ;  /* 0x00000000fffff984 */ /* 0x000fe20000000800 */
[----:B------:R-:W-:Y:S01]  /*3290*/  @!PT LDS RZ, [RZ] ;  /* 0x00000000fffff984 */ /* 0x000fe20000000800 */
[----:B------:R-:W-:Y:S01]  /*32a0*/  @!PT LDS RZ, [RZ] ;  /* 0x00000000fffff984 */ /* 0x000fe20000000800 */
[----:B------:R1:W-:Y:S06]  /*32b0*/  MEMBAR.ALL.CTA ;  /* 0x0000000000007992 */ /* 0x0003ec0000008000 */
[----:B-1----:R-:W1:Y:S02]  /*32c0*/  FENCE.VIEW.ASYNC.S ;  /* 0x00000000000073c6 */ /* 0x002e640000000000 */
[----:B-1----:R1:W-:Y:S01]  /*32d0*/  SYNCS.ARRIVE.TRANS64.RED.A1T0 RZ, [R3+URZ], RZ ;  /* 0x000000ff03ff79a7 */ /* 0x0023e200081004ff */
[----:B------:R1:W3:Y:S01]  /*32e0*/  @P0 SYNCS.PHASECHK.TRANS64.TRYWAIT P2, [UR4], R2 ;  /* 0x00000002ff0005a7 */ /* 0x0002e20008041104 */
[----:B------:R-:W-:Y:S01]  /*32f0*/  ULEA.HI UR4, UR22, UR22, URZ, 0x1 ;  /* 0x0000001616047291 */ /* 0x000fe2000f8f08ff */
[----:B--2---:R-:W-:-:S03]  /*3300*/  LOP3.LUT P1, RZ, R6, 0x1, RZ, 0xc0, !PT ;  /* 0x0000000106ff7812 */ /* 0x004fc6000782c0ff */
[----:B------:R-:W-:Y:S02]  /*3310*/  USHF.L.U32 UR18, UR4, 0x5, URZ ;  /* 0x0000000504127899 */ /* 0x000fe400080006ff */
[----:B------:R-:W-:Y:S02]  /*3320*/  ULOP3.LUT UR4, UR4, 0xffe, URZ, 0xc0, !UPT ;  /* 0x00000ffe04047892 */ /* 0x000fe4000f8ec0ff */
[----:B------:R-:W-:Y:S02]  /*3330*/  ULOP3.LUT UR18, UR18, 0xffffffc0, URZ, 0xc0, !UPT ;  /* 0xffffffc012127892 */ /* 0x000fe4000f8ec0ff */
[----:B------:R-:W-:Y:S02]  /*3340*/  UIADD3 UR4, UPT, UPT, -UR4, UR22, URZ ;  /* 0x0000001604047290 */ /* 0x000fe4000fffe1ff */
[----:B------:R-:W-:Y:S01]  /*3350*/  UIADD3 UR18, UPT, UPT, UR30, UR18, URZ ;  /* 0x000000121e127290 */ /* 0x000fe2000fffe0ff */
[----:B------:R-:W2:Y:S03]  /*3360*/  SYNCS.PHASECHK.TRANS64.TRYWAIT P0, [UR23+0x90], R0 ;  /* 0x00009000ff0075a7 */ /* 0x000ea60008001117 */
[----:B------:R-:W-:Y:S01]  /*3370*/  ULEA UR18, UR4, UR18, 0x14 ;  /* 0x0000001204127291 */ /* 0x000fe2000f8ea0ff */
[----:B-123--:R-:W-:Y:S11]  /*3380*/  @!P0 BRA `(.L_x_60) ;  /* 0x0000003400b88947 */ /* 0x00eff60003800000 */
.L_x_116:
[----:B------:R-:W-:Y:S01]  /*3390*/  IADD3 R10, PT, PT, R10, 0x1, RZ ;  /* 0x000000010a0a7810 */ /* 0x000fe20007ffe0ff */
[----:B------:R-:W-:Y:S06]  /*33a0*/  BRA.U !UP4, `(.L_x_61) ;  /* 0x000000010c987547 */ /* 0x000fec000b800000 */
[----:B------:R-:W-:Y:S01]  /*33b0*/  UPLOP3.LUT UP2, UPT, UPT, UPT, UPT, 0x40, 0x4 ;  /* 0x000000000004789c */ /* 0x000fe20003f4e870 */
[----:B------:R-:W-:Y:S01]  /*33c0*/  UMOV UR16, UR29 ;  /* 0x0000001d00107c82 */ /* 0x000fe20008000000 */
[----:B------:R-:W-:Y:S01]  /*33d0*/  UMOV UR15, UR28 ;  /* 0x0000001c000f7c82 */ /* 0x000fe20008000000 */
[----:B------:R-:W-:-:S08]  /*33e0*/  UMOV UR6, UR14 ;  /* 0x0000000e00067c82 */ /* 0x000fd00008000000 */
.L_x_64:
[----:B------:R-:W-:Y:S02]  /*33f0*/  UIADD3 UR16, UPT, UPT, UR16, 0x1, URZ ;  /* 0x0000000110107890 */ /* 0x000fe4000fffe0ff */
[----:B--2---:R-:W-:Y:S02]  /*3400*/  ULEA UR5, UR6, UR17, 0x3 ;  /* 0x0000001106057291 */ /* 0x004fe4000f8e18ff */
[----:B------:R-:W-:Y:S01]  /*3410*/  UISETP.NE.AND UP3, UPT, UR16, URZ, UPT ;  /* 0x000000ff1000728c */ /* 0x000fe2000bf65270 */
[----:B---3--:R-:W-:Y:S10]  /*3420*/  @P2 BRA `(.L_x_62) ;  /* 0x00000000000c2947 */ /* 0x008ff40003800000 */
[----:B-1----:R-:W-:Y:S04]  /*3430*/  SHF.L.U32 R2, R8, 0x1f, RZ ;  /* 0x0000001f08027819 */ /* 0x002fe800000006ff */
[----:B------:R-:W1:Y:S02]  /*3440*/  SYNCS.PHASECHK.TRANS64.TRYWAIT P0, [UR5], R2 ;  /* 0x00000002ff0075a7 */ /* 0x000e640008001105 */
[----:B-1----:R-:W-:Y:S05]  /*3450*/  @!P0 BRA `(.L_x_63) ;  /* 0x00000034009c8947 */ /* 0x002fea0003800000 */
.L_x_62:
[----:B------:R-:W-:Y:S01]  /*3460*/  UISETP.NE.AND UP0, UPT, UR15, 0x1, UPT ;  /* 0x000000010f00788c */ /* 0x000fe2000bf05270 */
[----:B------:R-:W-:Y:S01]  /*3470*/  PLOP3.LUT P2, PT, PT, PT, PT, 0x80, 0x8 ;  /* 0x000000000008781c */ /* 0x000fe20003f4f070 */
[----:B------:R-:W-:Y:S02]  /*3480*/  UIADD3 UR4, UPT, UPT, UR6, 0x1, URZ ;  /* 0x0000000106047890 */ /* 0x000fe4000fffe0ff */
[----:B------:R-:W-:Y:S02]  /*3490*/  ULEA UR12, UR6, UR21, 0x8 ;  /* 0x00000015060c7291 */ /* 0x000fe4000f8e40ff */
[----:B------:R-:W-:Y:S01]  /*34a0*/  UISETP.NE.AND UP1, UPT, UR4, 0x3, UPT ;  /* 0x000000030400788c */ /* 0x000fe2000bf25270 */
[----:B------:R-:W-:Y:S01]  /*34b0*/  PLOP3.LUT P0, PT, PT, PT, UP0, 0x80, 0x8 ;  /* 0x000000000008781c */ /* 0x000fe20003f0f008 */
[----:B------:R-:W-:Y:S02]  /*34c0*/  UIADD3 UR10, UPT, UPT, UR12, 0x2, URZ ;  /* 0x000000020c0a7890 */ /* 0x000fe4000fffe0ff */
[----:B------:R-:W-:Y:S02]  /*34d0*/  USEL UR7, URZ, 0x1, UP1 ;  /* 0x00000001ff077887 */ /* 0x000fe40008800000 */
[----:B------:R-:W-:Y:S02]  /*34e0*/  USEL UR14, UR4, URZ, UP1 ;  /* 0x000000ff040e7287 */ /* 0x000fe40008800000 */
[----:B------:R-:W-:Y:S02]  /*34f0*/  UIADD3 UR15, UPT, UPT, UR15, -0x1, URZ ;  /* 0xffffffff0f0f7890 */ /* 0x000fe4000fffe0ff */
[----:B------:R-:W-:Y:S01]  /*3500*/  @UP0 ULEA UR4, UR14, UR17, 0x3 ;  /* 0x000000110e040291 */ /* 0x000fe2000f8e18ff */
[----:B------:R-:W-:Y:S01]  /*3510*/  LOP3.LUT R8, R8, UR7, RZ, 0x3c, !PT ;  /* 0x0000000708087c12 */ /* 0x000fe2000f8e3cff */
[----:B------:R-:W-:Y:S01]  /*3520*/  UIADD3 UR7, UPT, UPT, UR5, 0x18, URZ ;  /* 0x0000001805077890 */ /* 0x000fe2000fffe0ff */
[----:B------:R-:W-:Y:S02]  /*3530*/  UMOV UR13, 0x80004020 ;  /* 0x80004020000d7882 */ /* 0x000fe40000000000 */
[----:B-1----:R-:W-:Y:S01]  /*3540*/  @P0 SHF.L.U32 R0, R8, 0x1f, RZ ;  /* 0x0000001f08000819 */ /* 0x002fe200000006ff */
[----:B------:R-:W-:Y:S01]  /*3550*/  UMOV UR5, 0x80004020 ;  /* 0x8000402000057882 */ /* 0x000fe20000000000 */
[----:B------:R-:W-:Y:S01]  /*3560*/  UMOV UR11, 0x80004020 ;  /* 0x80004020000b7882 */ /* 0x000fe20000000000 */
[----:B------:R-:W-:Y:S01]  /*3570*/  UMOV UR9, 0x80004020 ;  /* 0x8000402000097882 */ /* 0x000fe20000000000 */
[----:B------:R2:W3:Y:S01]  /*3580*/  @P0 SYNCS.PHASECHK.TRANS64.TRYWAIT P2, [UR4], R0 ;  /* 0x00000000ff0005a7 */ /* 0x0004e20008041104 */
[----:B------:R-:W-:Y:S03]  /*3590*/  ULEA UR4, UR6, UR20, 0x8 ;  /* 0x0000001406047291 */ /* 0x000fe6000f8e40ff */
[----:B------:R-:W-:Y:S01]  /*35a0*/  UMOV UR6, UR14 ;  /* 0x0000000e00067c82 */ /* 0x000fe20008000000 */
[----:B------:R-:W-:Y:S05]  /*35b0*/  UIADD3 UR8, UPT, UPT, UR4, 0x2, URZ ;  /* 0x0000000204087890 */ /* 0x000fea000fffe0ff */
[----:B------:R2:W-:Y:S01]  /*35c0*/  UTCQMMA gdesc[UR4], gdesc[UR12], tmem[UR18], tmem[UR26], idesc[UR27], UP2 ;  /* 0x00ff1a0c040075ea */ /* 0x0005e20009000312 */
[----:B------:R-:W-:Y:S03]  /*35d0*/  UPLOP3.LUT UP2, UPT, UPT, UPT, UPT, 0x80, 0x8 ;  /* 0x000000000008789c */ /* 0x000fe60003f4f070 */
[----:B------:R2:W-:Y:S01]  /*35e0*/  UTCQMMA gdesc[UR8], gdesc[UR10], tmem[UR18], tmem[UR24], idesc[UR25], UPT ;  /* 0x00ff180a080075ea */ /* 0x0005e2000b800312 */
[----:B------:R2:W-:Y:S01]  /*35f0*/  UTCBAR.MULTICAST [UR7], URZ, UR19 ;  /* 0x000000ff070073e9 */ /* 0x0005e20008000813 */
[----:B------:R-:W-:Y:S06]  /*3600*/  BRA.U UP3, `(.L_x_64) ;  /* 0xfffffffd03787547 */ /* 0x000fec000b83ffff */
.L_x_61:
[----:B--2---:R-:W-:Y:S01]  /*3610*/  UIADD3 UR4, UPT, UPT, UR22, 0x1, URZ ;  /* 0x0000000116047890 */ /* 0x004fe2000fffe0ff */
[C---:B------:R-:W-:Y:S01]  /*3620*/  ISETP.NE.AND P0, PT, R10.reuse, 0x2, PT ;  /* 0x000000020a00780c */ /* 0x040fe20003f05270 */
[----:B------:R-:W-:Y:S02]  /*3630*/  UIADD3 UR5, UPT, UPT, UR23, 0x70, URZ ;  /* 0x0000007017057890 */ /* 0x000fe4000fffe0ff */
[----:B------:R-:W-:Y:S01]  /*3640*/  UISETP.NE.AND UP0, UPT, UR4, 0x4, UPT ;  /* 0x000000040400788c */ /* 0x000fe2000bf05270 */
[----:B-1----:R-:W-:Y:S02]  /*3650*/  SEL R0, RZ, 0x1, P0 ;  /* 0x00000001ff007807 */ /* 0x002fe40000000000 */
[----:B------:R-:W-:Y:S01]  /*3660*/  SEL R10, R10, RZ, P0 ;  /* 0x000000ff0a0a7207 */ /* 0x000fe20000000000 */
[----:B------:R-:W-:Y:S01]  /*3670*/  USEL UR6, URZ, 0x1, UP0 ;  /* 0x00000001ff067887 */ /* 0x000fe20008000000 */
[----:B------:R-:W-:Y:S01]  /*3680*/  LOP3.LUT R9, R9, R0, RZ, 0x3c, !PT ;  /* 0x0000000009097212 */ /* 0x000fe200078e3cff */
[----:B------:R-:W-:Y:S01]  /*3690*/  USEL UR22, UR4, URZ, UP0 ;  /* 0x000000ff04167287 */ /* 0x000fe20008000000 */
[----:B------:R1:W-:Y:S03]  /*36a0*/  UTCBAR [UR5], URZ ;  /* 0x000000ff050073e9 */ /* 0x0003e600080000ff */
[----:B------:R-:W-:Y:S01]  /*36b0*/  LOP3.LUT R11, R11, UR6, RZ, 0x3c, !PT ;  /* 0x000000060b0b7c12 */ /* 0x000fe2000f8e3cff */
[----:B------:R-:W-:Y:S07]  /*36c0*/  @P1 BRA `(.L_x_65) ;  /* 0xfffffff800b01947 */ /* 0x000fee000383ffff */
[----:B------:R-:W2:Y:S01]  /*36d0*/  S2UR UR8, SR_CgaCtaId ;  /* 0x00000000000879c3 */ /* 0x000ea20000008800 */
[----:B------:R-:W-:Y:S01]  /*36e0*/  ELECT P0, URZ, PT ;  /* 0x0000000000ff782f */ /* 0x000fe20003800000 */
[----:B------:R-:W-:Y:S01]  /*36f0*/  IMAD.MOV.U32 R0, RZ, RZ, 0x1 ;  /* 0x00000001ff007424 */ /* 0x000fe200078e00ff */
[----:B------:R-:W-:Y:S01]  /*3700*/  UIADD3 UR17, UPT, UPT, UR17, 0x90, URZ ;  /* 0x0000009011117890 */ /* 0x000fe2000fffe0ff */
[----:B------:R-:W-:Y:S01]  /*3710*/  SHF.L.U32 R2, R11, 0x1f, RZ ;  /* 0x0000001f0b027819 */ /* 0x000fe200000006ff */
[----:B------:R-:W-:-:S03]  /*3720*/  UMOV UR4, 0x40 ;  /* 0x0000004000047882 */ /* 0x000fc60000000000 */
[----:B------:R-:W-:Y:S01]  /*3730*/  UVIRTCOUNT.DEALLOC.SMPOOL 0x80 ;  /* 0x000000800000784c */ /* 0x000fe20000000000 */
[----:B--2---:R-:W-:Y:S02]  /*3740*/  ULEA UR8, UR8, UR4, 0x18 ;  /* 0x0000000408087291 */ /* 0x004fe4000f8ec0ff */
[----:B------:R-:W-:-:S07]  /*3750*/  ULEA UR4, UR22, UR17, 0x3 ;  /* 0x0000001116047291 */ /* 0x000fce000f8e18ff */
[----:B------:R2:W-:Y:S02]  /*3760*/  @P0 STS.U8 [UR8+0x1c], R0 ;  /* 0x00001c00ff000988 */ /* 0x0005e40008000008 */
[----:B------:R-:W4:Y:S02]  /*3770*/  SYNCS.PHASECHK.TRANS64.TRYWAIT P0, [UR4], R2 ;  /* 0x00000002ff0075a7 */ /* 0x000f240008001104 */
[----:B--2-4-:R-:W-:Y:S05]  /*3780*/  @!P0 BRA `(.L_x_66) ;  /* 0x0000003000e88947 */ /* 0x014fea0003800000 */
.L_x_119:
[----:B------:R-:W-:-:S04]  /*3790*/  UIADD3 UR4, UPT, UPT, UR22, 0x1, URZ ;  /* 0x0000000116047890 */ /* 0x000fc8000fffe0ff */
[----:B------:R-:W-:-:S04]  /*37a0*/  UISETP.NE.AND UP0, UPT, UR4, 0x4, UPT ;  /* 0x000000040400788c */ /* 0x000fc8000bf05270 */
[----:B------:R-:W-:Y:S02]  /*37b0*/  USEL UR6, URZ, 0x1, UP0 ;  /* 0x00000001ff067887 */ /* 0x000fe40008000000 */
[----:B------:R-:W-:-:S04]  /*37c0*/  USEL UR4, UR4, URZ, UP0 ;  /* 0x000000ff04047287 */ /* 0x000fc80008000000 */
[----:B-1----:R-:W-:Y:S01]  /*37d0*/  ULEA UR5, UR4, UR17, 0x3 ;  /* 0x0000001104057291 */ /* 0x002fe2000f8e18ff */
[----:B--2---:R-:W-:-:S04]  /*37e0*/  LOP3.LUT R2, R11, UR6, RZ, 0x3c, !PT ;  /* 0x000000060b027c12 */ /* 0x004fc8000f8e3cff */
[----:B------:R-:W-:-:S04]  /*37f0*/  SHF.L.U32 R3, R2, 0x1f, RZ ;  /* 0x0000001f02037819 */ /* 0x000fc800000006ff */
[----:B------:R-:W1:Y:S02]  /*3800*/  SYNCS.PHASECHK.TRANS64.TRYWAIT P0, [UR5], R3 ;  /* 0x00000003ff0075a7 */ /* 0x000e640008001105 */
[----:B-1----:R-:W-:Y:S05]  /*3810*/  @!P0 BRA `(.L_x_67) ;  /* 0x0000003000dc8947 */ /* 0x002fea0003800000 */
.L_x_121:
        /* <DEDUP_REMOVED lines=9> */
.L_x_123:
[----:B------:R-:W-:-:S04]  /*38b0*/  UIADD3 UR4, UPT, UPT, UR4, 0x1, URZ ;  /* 0x0000000104047890 */ /* 0x000fc8000fffe0ff */
[----:B------:R-:W-:-:S04]  /*38c0*/  UISETP.NE.AND UP0, UPT, UR4, 0x4, UPT ;  /* 0x000000040400788c */ /* 0x000fc8000bf05270 */
[----:B------:R-:W-:Y:S02]  /*38d0*/  USEL UR5, URZ, 0x1, UP0 ;  /* 0x00000001ff057887 */ /* 0x000fe40008000000 */
[----:B------:R-:W-:-:S04]  /*38e0*/  USEL UR4, UR4, URZ, UP0 ;  /* 0x000000ff04047287 */ /* 0x000fc80008000000 */
[----:B------:R-:W-:Y:S01]  /*38f0*/  ULEA UR4, UR4, UR17, 0x3 ;  /* 0x0000001104047291 */ /* 0x000fe2000f8e18ff */
[----:B------:R-:W-:-:S04]  /*3900*/  LOP3.LUT R2, R2, UR5, RZ, 0x3c, !PT ;  /* 0x0000000502027c12 */ /* 0x000fc8000f8e3cff */
[----:B------:R-:W-:-:S04]  /*3910*/  SHF.L.U32 R2, R2, 0x1f, RZ ;  /* 0x0000001f02027819 */ /* 0x000fc800000006ff */
[----:B------:R-:W2:Y:S02]  /*3920*/  SYNCS.PHASECHK.TRANS64.TRYWAIT P0, [UR4], R2 ;  /* 0x00000002ff0075a7 */ /* 0x000ea40008001104 */
[----:B--2---:R-:W-:Y:S05]  /*3930*/  @!P0 BRA `(.L_x_69) ;  /* 0x0000003000c48947 */ /* 0x004fea0003800000 */
.L_x_125:
[----:B------:R-:W-:Y:S01]  /*3940*/  NOP ;  /* 0x0000000000007918 */ /* 0x000fe20000000000 */
[----:B-1----:R-:W1:Y:S01]  /*3950*/  LDS R0, [UR8+0x14] ;  /* 0x00001408ff007984 */ /* 0x002e620008000800 */
[----:B------:R-:W-:Y:S01]  /*3960*/  ULOP3.LUT UR4, UR30, 0xffff, URZ, 0xc0, !UPT ;  /* 0x0000ffff1e047892 */ /* 0x000fe2000f8ec0ff */
[----:B------:R-:W-:Y:S01]  /*3970*/  UMOV UR5, 0xffff ;  /* 0x0000ffff00057882 */ /* 0x000fe20000000000 */
[----:B------:R-:W-:Y:S02]  /*3980*/  UMOV UR6, 0x1 ;  /* 0x0000000100067882 */ /* 0x000fe40000000000 */
[----:B------:R-:W-:-:S04]  /*3990*/  USHF.R.U32.HI UR4, URZ, 0x5, UR4 ;  /* 0x00000005ff047899 */ /* 0x000fc80008011604 */
[----:B------:R-:W-:Y:S02]  /*39a0*/  USHF.L.U32 UR5, UR5, UR4, URZ ;  /* 0x0000000405057299 */ /* 0x000fe400080006ff */
[----:B------:R-:W-:-:S04]  /*39b0*/  USHF.L.U32 UR4, UR6, UR4, URZ ;  /* 0x0000000406047299 */ /* 0x000fc800080006ff */
[----:B-1----:R-:W-:-:S04]  /*39c0*/  LOP3.LUT R0, R0, UR5, RZ, 0xc0, !PT ;  /* 0x0000000500007c12 */ /* 0x002fc8000f8ec0ff */
[----:B------:R-:W-:-:S13]  /*39d0*/  ISETP.NE.AND P0, PT, R0, UR5, PT ;  /* 0x0000000500007c0c */ /* 0x000fda000bf05270 */
[----:B------:R-:W-:Y:S05]  /*39e0*/  @P0 BRA `(.L_x_70) ;  /* 0x0000000000580947 */ /* 0x000fea0003800000 */
[----:B------:R-:W1:Y:S02]  /*39f0*/  LDS R0, [UR8+0x18] ;  /* 0x00001808ff007984 */ /* 0x000e640008000800 */
[----:B-1----:R-:W-:-:S04]  /*3a00*/  LOP3.LUT R0, R0, UR4, RZ, 0xc0, !PT ;  /* 0x0000000400007c12 */ /* 0x002fc8000f8ec0ff */
[----:B------:R-:W-:-:S13]  /*3a10*/  ISETP.NE.AND P0, PT, R0, UR4, PT ;  /* 0x0000000400007c0c */ /* 0x000fda000bf05270 */
[----:B------:R-:W-:Y:S05]  /*3a20*/  @P0 BRA `(.L_x_71) ;  /* 0x00000000003c0947 */ /* 0x000fea0003800000 */
[----:B------:R-:W1:Y:S01]  /*3a30*/  S2R R2, SR_LANEID ;  /* 0x0000000000027919 */ /* 0x000e620000000000 */
[----:B------:R-:W-:-:S06]  /*3a40*/  ULOP3.LUT UR5, URZ, UR5, URZ, 0x33, !UPT ;  /* 0x00000005ff057292 */ /* 0x000fcc000f8e33ff */
[----:B------:R-:W-:-:S04]  /*3a50*/  IMAD.U32 R0, RZ, RZ, UR5 ;  /* 0x00000005ff007e24 */ /* 0x000fc8000f8e00ff */
[----:B------:R2:W4:Y:S02]  /*3a60*/  REDUX UR7, R0 ;  /* 0x00000000000773c4 */ /* 0x0005240000000000 */
[----:B------:R1:W-:Y:S01]  /*3a70*/  UTCATOMSWS.AND URZ, UR5 ;  /* 0x0000000500ff79e3 */ /* 0x0003e20008000000 */
[----:B--2---:R-:W-:Y:S01]  /*3a80*/  LOP3.LUT R0, RZ, UR4, RZ, 0x33, !PT ;  /* 0x00000004ff007c12 */ /* 0x004fe2000f8e33ff */
[----:B------:R-:W-:Y:S02]  /*3a90*/  VOTEU.ANY UR4, UPT, PT ;  /* 0x0000000000047886 */ /* 0x000fe400038e0100 */
[----:B------:R-:W-:Y:S02]  /*3aa0*/  UFLO.U32 UR4, UR4 ;  /* 0x00000004000472bd */ /* 0x000fe400080e0000 */
[----:B------:R-:W2:Y:S04]  /*3ab0*/  REDUX UR6, R0 ;  /* 0x00000000000673c4 */ /* 0x000ea80000000000 */
[----:B-1----:R-:W-:-:S02]  /*3ac0*/  ISETP.EQ.U32.AND P0, PT, R2, UR4, PT ;  /* 0x0000000402007c0c */ /* 0x002fc4000bf02070 */
[----:B----4-:R-:W-:-:S11]  /*3ad0*/  MOV R2, UR7 ;  /* 0x0000000700027c02 */ /* 0x010fd60008000f00 */
[----:B------:R1:W-:Y:S01]  /*3ae0*/  @P0 ATOMS.AND RZ, [UR8+0x14], R2 ;  /* 0x00001402ffff098c */ /* 0x0003e2000a800008 */
[----:B--2---:R-:W-:-:S05]  /*3af0*/  IMAD.U32 R0, RZ, RZ, UR6 ;  /* 0x00000006ff007e24 */ /* 0x004fca000f8e00ff */
[----:B------:R1:W-:Y:S01]  /*3b00*/  @P0 ATOMS.AND RZ, [UR8+0x18], R0 ;  /* 0x00001800ffff098c */ /* 0x0003e2000a800008 */
[----:B------:R-:W-:Y:S05]  /*3b10*/  BRA `(.L_x_72) ;  /* 0x0000000000147947 */ /* 0x000fea0003800000 */
.L_x_71:
[----:B------:R-:W-:Y:S02]  /*3b20*/  MOV R2, 0x3b40 ;  /* 0x00003b4000027802 */ /* 0x000fe40000000f00 */
[----:B---3-5:R-:W-:Y:S05]  /*3b30*/  CALL.REL.NOINC `($__internal_0_$__cuda_sm10x_tcgen05_guardrail_trap_col_being_dealloced_not_returned_by_alloc) ;  /* 0x0000003000e07944 */ /* 0x028fea0003c00000 */
[----:B------:R-:W-:Y:S05]  /*3b40*/  BRA `(.L_x_72) ;  /* 0x0000000000087947 */ /* 0x000fea0003800000 */
.L_x_70:
[----:B------:R-:W-:Y:S02]  /*3b50*/  MOV R2, 0x3b70 ;  /* 0x00003b7000027802 */ /* 0x000fe40000000f00 */
[----:B---3-5:R-:W-:Y:S05]  /*3b60*/  CALL.REL.NOINC `($__internal_2_$__cuda_sm10x_tcgen05_guardrail_trap_unallocated_columns_being_dealloced) ;  /* 0x0000003000ec7944 */ /* 0x028fea0003c00000 */
.L_x_72:
[----:B------:R-:W-:Y:S01]  /*3b70*/  NOP ;  /* 0x0000000000007918 */ /* 0x000fe20000000000 */
[----:B------:R-:W-:Y:S05]  /*3b80*/  EXIT ;  /* 0x000000000000794d */ /* 0x000fea0003800000 */
.L_x_54:
[----:B------:R-:W-:-:S09]  /*3b90*/  UISETP.NE.OR UP0, UPT, UR18, 0x3, !UP3 ;  /* 0x000000031200788c */ /* 0x000fd2000df05670 */
[----:B------:R-:W-:Y:S05]  /*3ba0*/  BRA.U UP0, `(.L_x_73) ;  /* 0x0000000d00347547 */ /* 0x000fea000b800000 */
[----:B------:R-:W2:Y:S01]  /*3bb0*/  LDCU.64 UR4, c[0x0][0x888] ;  /* 0x00011100ff0477ac */ /* 0x000ea20008000a00 */
[----:B------:R-:W3:Y:S01]  /*3bc0*/  LDC.64 R12, c[0x0][0x348] ;  /* 0x0000d200ff0c7b82 */ /* 0x000ee20000000a00 */
[----:B------:R-:W-:Y:S02]  /*3bd0*/  HFMA2 R9, -RZ, RZ, 0, 0 ;  /* 0x00000000ff097431 */ /* 0x000fe400000001ff */
[----:B------:R-:W-:Y:S01]  /*3be0*/  IMAD.MOV.U32 R11, RZ, RZ, 0x1 ;  /* 0x00000001ff0b7424 */ /* 0x000fe200078e00ff */
[----:B------:R-:W4:Y:S01]  /*3bf0*/  LDCU UR33, c[0x0][0x370] ;  /* 0x00006e00ff2177ac */ /* 0x000f220008000800 */
[----:B------:R-:W-:Y:S01]  /*3c00*/  IMAD.MOV.U32 R10, RZ, RZ, RZ ;  /* 0x000000ffff0a7224 */ /* 0x000fe200078e00ff */
[----:B------:R-:W-:Y:S01]  /*3c10*/  MOV R8, 0x1000 ;  /* 0x0000100000087802 */ /* 0x000fe20000000f00 */
[----:B------:R-:W4:Y:S01]  /*3c20*/  LDCU.128 UR28, c[0x0][0xb10] ;  /* 0x00016200ff1c77ac */ /* 0x000f220008000c00 */
[----:B------:R-:W1:Y:S01]  /*3c30*/  LDCU UR32, c[0x0][0x374] ;  /* 0x00006e80ff2077ac */ /* 0x000e620008000800 */
[----:B------:R-:W1:Y:S01]  /*3c40*/  LDCU.64 UR26, c[0x0][0x890] ;  /* 0x00011200ff1a77ac */ /* 0x000e620008000a00 */
[----:B--2---:R-:W-:Y:S01]  /*3c50*/  UISETP.NE.U32.AND UP0, UPT, UR4, URZ, UPT ;  /* 0x000000ff0400728c */ /* 0x004fe2000bf05070 */
[----:B------:R-:W2:Y:S01]  /*3c60*/  LDCU UR16, c[0x0][0xb0c] ;  /* 0x00016180ff1077ac */ /* 0x000ea20008000800 */
[----:B------:R-:W3:Y:S01]  /*3c70*/  LDCU UR38, c[0x0][0xb20] ;  /* 0x00016400ff2677ac */ /* 0x000ee20008000800 */
[----:B------:R-:W3:Y:S01]  /*3c80*/  LDCU UR4, c[0x0][0xb30] ;  /* 0x00016600ff0477ac */ /* 0x000ee20008000800 */
[----:B------:R-:W-:Y:S01]  /*3c90*/  UMOV UR17, 0x400 ;  /* 0x0000040000117882 */ /* 0x000fe20000000000 */
[----:B----4-:R-:W-:-:S02]  /*3ca0*/  UIMAD.WIDE.U32 UR6, UR33, UR28, URZ ;  /* 0x0000001c210672a5 */ /* 0x010fc4000f8e00ff */
[----:B-1----:R-:W-:Y:S02]  /*3cb0*/  UIMAD.WIDE.U32 UR8, UR32, UR31, URZ ;  /* 0x0000001f200872a5 */ /* 0x002fe4000f8e00ff */
[----:B------:R-:W-:Y:S02]  /*3cc0*/  ULEA UR17, UR48, UR17, 0x18 ;  /* 0x0000001130117291 */ /* 0x000fe4000f8ec0ff */
[----:B------:R-:W-:Y:S02]  /*3cd0*/  USEL UR37, URZ, 0x1, UP5 ;  /* 0x00000001ff257887 */ /* 0x000fe4000a800000 */
[----:B------:R-:W-:Y:S02]  /*3ce0*/  UISETP.NE.AND.EX UP5, UPT, UR5, URZ, UPT, UP0 ;  /* 0x000000ff0500728c */ /* 0x000fe4000bfa5300 */
[----:B------:R-:W-:Y:S02]  /*3cf0*/  UISETP.NE.U32.AND UP6, UPT, UR26, URZ, UPT ;  /* 0x000000ff1a00728c */ /* 0x000fe4000bfc5070 */
[----:B------:R-:W-:-:S02]  /*3d00*/  UIADD3 UR5, UPT, UPT, UR17, 0x30, URZ ;  /* 0x0000003011057890 */ /* 0x000fc4000fffe0ff */
[----:B------:R-:W-:Y:S01]  /*3d10*/  UISETP.NE.AND UP0, UPT, UR42, 0x1, UPT ;  /* 0x000000012a00788c */ /* 0x000fe2000bf05270 */
[----:B------:R-:W-:Y:S01]  /*3d20*/  UMOV UR35, UR7 ;  /* 0x0000000700237c82 */ /* 0x000fe20008000000 */
[----:B------:R-:W-:Y:S01]  /*3d30*/  UMOV UR34, UR9 ;  /* 0x0000000900227c82 */ /* 0x000fe20008000000 */
[----:B--2---:R-:W-:Y:S02]  /*3d40*/  UISETP.NE.AND UP0, UPT, UR16, 0x1, UPT ;  /* 0x000000011000788c */ /* 0x004fe4000bf05270 */
[----:B------:R-:W-:Y:S02]  /*3d50*/  UPLOP3.LUT UP4, UPT, UPT, UPT, UPT, 0x40, 0x4 ;  /* 0x000000000004789c */ /* 0x000fe40003f8e870 */
[----:B------:R-:W-:Y:S01]  /*3d60*/  UISETP.GE.AND UP2, UPT, UR42, 0x1, UPT ;  /* 0x000000012a00788c */ /* 0x000fe2000bf46270 */
[----:B------:R-:W1:Y:S01]  /*3d70*/  LDCU.64 UR14, c[0x0][0xb28] ;  /* 0x00016500ff0e77ac */ /* 0x000e620008000a00 */
[----:B------:R-:W-:Y:S02]  /*3d80*/  UISETP.NE.AND.EX UP6, UPT, UR27, URZ, UPT, UP6 ;  /* 0x000000ff1b00728c */ /* 0x000fe4000bfc5360 */
[----:B------:R-:W-:-:S02]  /*3d90*/  UPRMT UR48, UR48, 0x654, UR5 ;  /* 0x0000065430307896 */ /* 0x000fc40008000005 */
[----:B------:R-:W-:Y:S02]  /*3da0*/  USHF.R.U32.HI UR35, URZ, UR29, UR35 ;  /* 0x0000001dff237299 */ /* 0x000fe40008011623 */
[----:B---3--:R-:W-:Y:S02]  /*3db0*/  USHF.R.U32.HI UR34, URZ, UR38, UR34 ;  /* 0x00000026ff227299 */ /* 0x008fe40008011622 */
[----:B------:R-:W-:Y:S02]  /*3dc0*/  UISETP.NE.AND UP0, UPT, UR30, 0x1, UPT ;  /* 0x000000011e00788c */ /* 0x000fe4000bf05270 */
[----:B------:R-:W-:-:S11]  /*3dd0*/  UISETP.NE.AND UP3, UPT, UR4, 0x1, UPT ;  /* 0x000000010400788c */ /* 0x000fd6000bf65270 */
.L_x_81:
[C---:B------:R-:W-:Y:S02]  /*3de0*/  LEA R3, R10.reuse, UR17, 0x3 ;  /* 0x000000110a037c11 */ /* 0x040fe4000f8e18ff */
[----:B------:R-:W-:Y:S02]  /*3df0*/  SHF.L.U32 R0, R9, 0x1f, RZ ;  /* 0x0000001f09007819 */ /* 0x000fe400000006ff */
[----:B------:R-:W-:Y:S02]  /*3e00*/  LEA R4, R10, UR17, 0x4 ;  /* 0x000000110a047c11 */ /* 0x000fe4000f8e20ff */
[----:B--2---:R-:W2:Y:S02]  /*3e10*/  SYNCS.PHASECHK.TRANS64.TRYWAIT P0, [R3+URZ+0x50], R0 ;  /* 0x00005000030075a7 */ /* 0x004ea400080011ff */
[----:B--2---:R-:W-:Y:S05]  /*3e20*/  @!P0 BRA `(.L_x_74) ;  /* 0x0000002c00a08947 */ /* 0x004fea0003800000 */
.L_x_126:
[----:B------:R-:W3:Y:S01]  /*3e30*/  LDS.128 R4, [R4+0xe0] ;  /* 0x0000e00004047984 */ /* 0x000ee20000000c00 */
[----:B------:R-:W-:Y:S01]  /*3e40*/  UISETP.GE.AND UP0, UPT, UR42, 0x1, UPT ;  /* 0x000000012a00788c */ /* 0x000fe2000bf06270 */
[----:B------:R-:W-:Y:S01]  /*3e50*/  @!PT LDS RZ, [RZ] ;  /* 0x00000000fffff984 */ /* 0x000fe20000000800 */
[----:B------:R-:W-:Y:S01]  /*3e60*/  @!PT LDS RZ, [RZ] ;  /* 0x00000000fffff984 */ /* 0x000fe20000000800 */
[----:B------:R-:W-:Y:S01]  /*3e70*/  @!PT LDS RZ, [RZ] ;  /* 0x00000000fffff984 */ /* 0x000fe20000000800 */
[----:B------:R-:W-:Y:S01]  /*3e80*/  @!PT LDS RZ, [RZ] ;  /* 0x00000000fffff984 */ /* 0x000fe20000000800 */
[----:B------:R4:W-:Y:S06]  /*3e90*/  MEMBAR.ALL.CTA ;  /* 0x0000000000007992 */ /* 0x0009ec0000008000 */
[----:B----4-:R-:W4:Y:S01]  /*3ea0*/  FENCE.VIEW.ASYNC.S ;  /* 0x00000000000073c6 */ /* 0x010f220000000000 */
[----:B---3--:R-:W-:Y:S11]  /*3eb0*/  LOP3.LUT P0, RZ, R6, 0x1, RZ, 0xc0, !PT ;  /* 0x0000000106ff7812 */ /* 0x008ff6000780c0ff */
[----:B------:R-:W-:Y:S02]  /*3ec0*/  @!UPT UIADD3 URZ, UPT, UPT, URZ, URZ, URZ ;  /* 0x000000fffffff290 */ /* 0x000fe4000fffe0ff */
[----:B----4-:R-:W-:Y:S01]  /*3ed0*/  VOTEU.ANY UP2, P0 ;  /* 0x0000000000ff7886 */ /* 0x010fe20000040100 */
[----:B------:R-:W-:Y:S11]  /*3ee0*/  PLOP3.LUT P0, PT, PT, PT, UP2, 0x80, 0x8 ;  /* 0x000000000008781c */ /* 0x000ff60003f0f028 */
[----:B------:R-:W-:Y:S02]  /*3ef0*/  @!UPT UIADD3 URZ, UPT, UPT, URZ, URZ, URZ ;  /* 0x000000fffffff290 */ /* 0x000fe4000fffe0ff */
[----:B--2---:R-:W-:Y:S02]  /*3f00*/  @P0 SHF.R.U32.HI R0, RZ, 0x10, R5 ;  /* 0x00000010ff000819 */ /* 0x004fe40000011605 */
[----:B------:R-:W-:Y:S02]  /*3f10*/  @P0 MOV R2, R4 ;  /* 0x0000000400020202 */ /* 0x000fe40000000f00 */
[----:B------:R-:W-:Y:S01]  /*3f20*/  @P0 R2UR UR4, R0 ;  /* 0x00000000000402ca */ /* 0x000fe200000e0000 */
[----:B------:R-:W-:Y:S01]  /*3f30*/  VIADD R0, R3, 0x60 ;  /* 0x0000006003007836 */ /* 0x000fe20000000000 */
[----:B------:R-:W-:Y:S02]  /*3f40*/  @P0 LOP3.LUT R4, R5, 0xffff, RZ, 0xc0, !PT ;  /* 0x0000ffff05040812 */ /* 0x000fe400078ec0ff */
[----:B------:R-:W-:Y:S02]  /*3f50*/  @P0 R2UR UR6, R2 ;  /* 0x00000000020602ca */ /* 0x000fe400000e0000 */
[----:B------:R-:W-:Y:S02]  /*3f60*/  PRMT R0, RZ, 0x654, R0 ;  /* 0x00000654ff007816 */ /* 0x000fe40000000000 */
[----:B------:R-:W-:Y:S02]  /*3f70*/  @P0 R2UR UR5, R4 ;  /* 0x00000000040502ca */ /* 0x000fe400000e0000 */
[----:B------:R2:W-:Y:S03]  /*3f80*/  SYNCS.ARRIVE.TRANS64.RED.A1T0 RZ, [R0+URZ], RZ ;  /* 0x000000ff00ff79a7 */ /* 0x0005e600081004ff */
[----:B------:R-:W-:Y:S04]  /*3f90*/  @UP2 UMOV UR25, UR4 ;  /* 0x0000000400192c82 */ /* 0x000fe80008000000 */
[----:B------:R-:W-:Y:S04]  /*3fa0*/  @UP2 UMOV UR13, UR6 ;  /* 0x00000006000d2c82 */ /* 0x000fe80008000000 */
[----:B------:R-:W-:Y:S01]  /*3fb0*/  @UP2 UMOV UR7, UR5 ;  /* 0x0000000500072c82 */ /* 0x000fe20008000000 */
[----:B------:R-:W-:Y:S05]  /*3fc0*/  BRA.U !UP0, `(.L_x_75) ;  /* 0x0000000108c07547 */ /* 0x000fea000b800000 */
[----:B------:R-:W-:Y:S02]  /*3fd0*/  UIMAD.WIDE.U32 UR10, UR7, UR31, URZ ;  /* 0x0000001f070a72a5 */ /* 0x000fe4000f8e00ff */
[----:B------:R-:W-:Y:S02]  /*3fe0*/  UP2UR UR12, UPR, URZ, 0x4 ;  /* 0x00000004ff0c7883 */ /* 0x000fe40008000000 */
[----:B------:R-:W-:Y:S02]  /*3ff0*/  UISETP.NE.AND UP2, UPT, UR30, 0x1, UPT ;  /* 0x000000011e00788c */ /* 0x000fe4000bf45270 */
[----:B------:R-:W-:Y:S02]  /*4000*/  UIMAD.WIDE.U32 UR18, UR13, UR28, URZ ;  /* 0x0000001c0d1272a5 */ /* 0x000fe4000f8e00ff */
[----:B------:R-:W-:Y:S02]  /*4010*/  USEL UR4, UR32, UR34, !UP2 ;  /* 0x0000002220047287 */ /* 0x000fe4000d000000 */
[----:B------:R-:W-:Y:S02]  /*4020*/  UISETP.NE.AND UP0, UPT, UR16, 0x1, UPT ;  /* 0x000000011000788c */ /* 0x000fe4000bf05270 */
[----:B------:R-:W-:Y:S02]  /*4030*/  UP2UR UR24, UPR, URZ, 0x2 ;  /* 0x00000002ff187883 */ /* 0x000fe40008000000 */
[----:B------:R-:W-:Y:S02]  /*4040*/  UISETP.NE.AND UP1, UPT, UR42, 0x1, UPT ;  /* 0x000000012a00788c */ /* 0x000fe4000bf25270 */
[----:B-1----:R-:W-:Y:S02]  /*4050*/  UIMAD.WIDE.U32 UR20, UR4, UR14, URZ ;  /* 0x0000000e041472a5 */ /* 0x002fe4000f8e00ff */
[----:B------:R-:W-:Y:S01]  /*4060*/  USEL UR8, UR33, UR35, !UP0 ;  /* 0x0000002321087287 */ /* 0x000fe2000c000000 */
[----:B------:R-:W-:Y:S02]  /*4070*/  UMOV UR5, UR11 ;  /* 0x0000000b00057c82 */ /* 0x000fe40008000000 */
[----:B------:R-:W-:Y:S02]  /*4080*/  USHF.R.U32.HI UR6, URZ, UR38, UR5 ;  /* 0x00000026ff067299 */ /* 0x000fe40008011605 */
[----:B------:R-:W-:Y:S02]  /*4090*/  UIMAD.WIDE.U32 UR22, UR8, UR14, URZ ;  /* 0x0000000e081672a5 */ /* 0x000fe4000f8e00ff */
[----:B------:R-:W-:Y:S02]  /*40a0*/  USEL UR6, UR7, UR6, !UP2 ;  /* 0x0000000607067287 */ /* 0x000fe4000d000000 */
[----:B------:R-:W-:Y:S02]  /*40b0*/  UISETP.NE.AND UP2, UPT, UR12, URZ, UPT ;  /* 0x000000ff0c00728c */ /* 0x000fe4000bf45270 */
[----:B------:R-:W-:Y:S01]  /*40c0*/  UIMAD.WIDE.U32 UR10, UR6, UR14, URZ ;  /* 0x0000000e060a72a5 */ /* 0x000fe2000f8e00ff */
[----:B------:R-:W-:Y:S02]  /*40d0*/  UMOV UR5, UR19 ;  /* 0x0000001300057c82 */ /* 0x000fe40008000000 */
[----:B------:R-:W-:Y:S03]  /*40e0*/  USHF.R.U32.HI UR9, URZ, UR29, UR5 ;  /* 0x0000001dff097299 */ /* 0x000fe60008011605 */
[----:B------:R-:W-:Y:S02]  /*40f0*/  UMOV UR5, UR21 ;  /* 0x0000001500057c82 */ /* 0x000fe40008000000 */
[----:B------:R-:W-:Y:S03]  /*4100*/  @UP1 USHF.R.U32.HI UR4, URZ, UR15, UR5 ;  /* 0x0000000fff041299 */ /* 0x000fe60008011605 */
[----:B------:R-:W-:Y:S01]  /*4110*/  UMOV UR5, UR23 ;  /* 0x0000001700057c82 */ /* 0x000fe20008000000 */
[----:B------:R-:W-:Y:S02]  /*4120*/  UIMAD UR4, UR42, UR4, URZ ;  /* 0x000000042a0472a4 */ /* 0x000fe4000f8e02ff */
[----:B------:R-:W-:Y:S02]  /*4130*/  @UP1 USHF.R.U32.HI UR8, URZ, UR15, UR5 ;  /* 0x0000000fff081299 */ /* 0x000fe40008011605 */
[----:B------:R-:W-:Y:S02]  /*4140*/  USEL UR5, UR13, UR9, !UP0 ;  /* 0x000000090d057287 */ /* 0x000fe4000c000000 */
[----:B------:R-:W-:Y:S02]  /*4150*/  UIMAD UR9, UR42, UR8, URZ ;  /* 0x000000082a0972a4 */ /* 0x000fe4000f8e02ff */
[----:B------:R-:W-:Y:S03]  /*4160*/  UISETP.GE.AND UP0, UPT, UR6, UR4, UPT ;  /* 0x000000040600728c */ /* 0x000fe6000bf06270 */
[----:B------:R-:W-:Y:S01]  /*4170*/  UMOV UR4, UR11 ;  /* 0x0000000b00047c82 */ /* 0x000fe20008000000 */
[----:B------:R-:W-:Y:S02]  /*4180*/  UISETP.GE.OR UP0, UPT, UR5, UR9, UP0 ;  /* 0x000000090500728c */ /* 0x000fe40008706670 */
[----:B------:R-:W-:Y:S02]  /*4190*/  USHF.R.U32.HI UR4, URZ, UR15, UR4 ;  /* 0x0000000fff047299 */ /* 0x000fe40008011604 */
[----:B------:R-:W-:Y:S02]  /*41a0*/  UIMAD.WIDE.U32 UR10, UR5, UR14, URZ ;  /* 0x0000000e050a72a5 */ /* 0x000fe4000f8e00ff */
[----:B------:R-:W-:Y:S04]  /*41b0*/  USEL UR12, UR6, UR4, !UP1 ;  /* 0x00000004060c7287 */ /* 0x000fe8000c800000 */
[----:B------:R-:W-:Y:S01]  /*41c0*/  UIADD3 UR9, UPT, UPT, -UR12, URZ, URZ ;  /* 0x000000ff0c097290 */ /* 0x000fe2000fffe1ff */
[----:B------:R-:W-:Y:S02]  /*41d0*/  @!UP0 UMOV UR4, UR11 ;  /* 0x0000000b00048c82 */ /* 0x000fe40008000000 */
[----:B------:R-:W-:Y:S02]  /*41e0*/  @!UP0 USHF.R.U32.HI UR4, URZ, UR15, UR4 ;  /* 0x0000000fff048299 */ /* 0x000fe40008011604 */
[----:B------:R-:W-:Y:S02]  /*41f0*/  UIMAD UR9, UR42, UR9, UR6 ;  /* 0x000000092a0972a4 */ /* 0x000fe4000f8e0206 */
[----:B------:R-:W-:Y:S02]  /*4200*/  @!UP0 USEL UR4, UR5, UR4, !UP1 ;  /* 0x0000000405048287 */ /* 0x000fe4000c800000 */
[----:B------:R-:W-:Y:S02]  /*4210*/  UISETP.NE.AND UP1, UPT, UR24, URZ, UPT ;  /* 0x000000ff1800728c */ /* 0x000fe4000bf25270 */
[----:B------:R-:W-:Y:S02]  /*4220*/  @!UP0 UIMAD UR9, UR8, UR9, UR4 ;  /* 0x00000009080982a4 */ /* 0x000fe4000f8e0204 */
[----:B------:R-:W-:Y:S02]  /*4230*/  @!UP0 UIADD3 UR10, UPT, UPT, UR12, -UR4, URZ ;  /* 0x800000040c0a8290 */ /* 0x000fe4000fffe0ff */
[----:B------:R-:W-:Y:S02]  /*4240*/  UIADD3 UR4, UPT, UPT, -UR5, URZ, URZ ;  /* 0x000000ff05047290 */ /* 0x000fe4000fffe1ff */
[----:B------:R-:W-:Y:S02]  /*4250*/  UIADD3 UR8, UPT, UPT, -UR6, URZ, URZ ;  /* 0x000000ff06087290 */ /* 0x000fe4000fffe1ff */
[----:B------:R-:W-:Y:S02]  /*4260*/  @!UP0 UIMAD UR6, UR10, UR42, UR5 ;  /* 0x0000002a0a0682a4 */ /* 0x000fe4000f8e0205 */
[----:B------:R-:W-:Y:S02]  /*4270*/  UIMAD UR13, UR16, UR4, UR13 ;  /* 0x00000004100d72a4 */ /* 0x000fe4000f8e020d */
[----:B------:R-:W-:Y:S01]  /*4280*/  UIMAD UR7, UR30, UR8, UR7 ;  /* 0x000000081e0772a4 */ /* 0x000fe2000f8e0207 */
[----:B------:R-:W-:Y:S02]  /*4290*/  @!UP0 UMOV UR5, UR9 ;  /* 0x0000000900058c82 */ /* 0x000fe40008000000 */
[----:B------:R-:W-:Y:S02]  /*42a0*/  UIMAD UR13, UR5, UR16, UR13 ;  /* 0x00000010050d72a4 */ /* 0x000fe4000f8e020d */
[----:B------:R-:W-:Y:S11]  /*42b0*/  UIMAD UR7, UR6, UR30, UR7 ;  /* 0x0000001e060772a4 */ /* 0x000ff6000f8e0207 */
[----:B------:R-:W-:Y:S01]  /*42c0*/  @!UPT UIADD3 URZ, UPT, UPT, URZ, URZ, URZ ;  /* 0x000000fffffff290 */ /* 0x000fe2000fffe0ff */
.L_x_75:
[----:B------:R-:W3:Y:S01]  /*42d0*/  @!UP3 LDCU.128 UR20, c[0x0][0xb10] ;  /* 0x00016200ff14b7ac */ /* 0x000ee20008000c00 */
[----:B------:R-:W-:Y:S02]  /*42e0*/  ISETP.NE.U32.AND P0, PT, RZ, UR26, PT ;  /* 0x0000001aff007c0c */ /* 0x000fe4000bf05070 */
[----:B------:R-:W-:Y:S02]  /*42f0*/  SHF.L.U32 R2, R11, 0x1f, RZ ;  /* 0x0000001f0b027819 */ /* 0x000fe400000006ff */
[----:B------:R-:W-:Y:S01]  /*4300*/  ISETP.NE.AND.EX P0, PT, RZ, UR27, PT, P0 ;  /* 0x0000001bff007c0c */ /* 0x000fe2000bf05300 */
[----:B------:R-:W4:Y:S01]  /*4310*/  @!UP3 LDCU UR5, c[0x0][0xb0c] ;  /* 0x00016180ff05b7ac */ /* 0x000f220008000800 */
[----:B---3--:R-:W-:Y:S07]  /*4320*/  UIMAD.WIDE.U32 UR8, UR13, UR20, URZ ;  /* 0x000000140d0872a5 */ /* 0x008fee000f8e00ff */
[----:B------:R-:W-:Y:S01]  /*4330*/  @!UP3 UMOV UR4, UR9 ;  /* 0x000000090004bc82 */ /* 0x000fe20008000000 */
[----:B----4-:R-:W-:Y:S02]  /*4340*/  @!UP3 UISETP.NE.AND UP0, UPT, UR5, 0x1, UPT ;  /* 0x000000010500b88c */ /* 0x010fe4000bf05270 */
[----:B------:R-:W-:Y:S02]  /*4350*/  @!UP3 USHF.R.U32.HI UR4, URZ, UR21, UR4 ;  /* 0x00000015ff04b299 */ /* 0x000fe40008011604 */
[----:B------:R-:W-:Y:S02]  /*4360*/  UIMAD.WIDE.U32 UR8, UR7, UR23, URZ ;  /* 0x00000017070872a5 */ /* 0x000fe4000f8e00ff */
[----:B------:R-:W-:Y:S02]  /*4370*/  @!UP3 USEL UR10, UR13, UR4, !UP0 ;  /* 0x000000040d0ab287 */ /* 0x000fe4000c000000 */
[----:B------:R-:W-:Y:S03]  /*4380*/  @!UP3 UISETP.NE.AND UP0, UPT, UR22, 0x1, UPT ;  /* 0x000000011600b88c */ /* 0x000fe6000bf05270 */
[----:B------:R-:W-:Y:S02]  /*4390*/  @!UP3 UMOV UR6, UR9 ;  /* 0x000000090006bc82 */ /* 0x000fe40008000000 */
[----:B------:R-:W3:Y:S02]  /*43a0*/  @!UP3 LDCU UR4, c[0x0][0xb20] ;  /* 0x00016400ff04b7ac */ /* 0x000ee40008000800 */
[----:B---3--:R-:W-:Y:S04]  /*43b0*/  @!UP3 USHF.R.U32.HI UR6, URZ, UR4, UR6 ;  /* 0x00000004ff06b299 */ /* 0x008fe80008011606 */
[----:B------:R-:W-:Y:S04]  /*43c0*/  @!UP3 USEL UR6, UR7, UR6, !UP0 ;  /* 0x000000060706b287 */ /* 0x000fe8000c000000 */
[----:B------:R-:W-:Y:S02]  /*43d0*/  @!UP3 UIADD3 UR4, UPT, UPT, -UR10, UR6, URZ ;  /* 0x000000060a04b290 */ /* 0x000fe4000fffe1ff */
[----:B------:R-:W-:Y:S02]  /*43e0*/  @!UP3 UIADD3 UR6, UPT, UPT, UR10, -UR6, URZ ;  /* 0x800000060a06b290 */ /* 0x000fe4000fffe0ff */
[----:B------:R-:W-:Y:S02]  /*43f0*/  @!UP3 UIMAD UR13, UR4, UR5, UR13 ;  /* 0x00000005040db2a4 */ /* 0x000fe4000f8e020d */
[----:B------:R-:W-:Y:S01]  /*4400*/  @!UP3 UIMAD UR7, UR6, UR22, UR7 ;  /* 0x000000160607b2a4 */ /* 0x000fe2000f8e0207 */
[----:B------:R-:W-:Y:S11]  /*4410*/  BRA.U UP4, `(.L_x_76) ;  /* 0x0000000104107547 */ /* 0x000ff6000b800000 */
[----:B------:R-:W-:Y:S04]  /*4420*/  MOV R3, UR37 ;  /* 0x0000002500037c02 */ /* 0x000fe80008000f00 */
[----:B------:R-:W-:Y:S04]  /*4430*/  SHF.L.U32 R3, R3, 0x1f, RZ ;  /* 0x0000001f03037819 */ /* 0x000fe800000006ff */
[----:B------:R-:W3:Y:S02]  /*4440*/  SYNCS.PHASECHK.TRANS64.TRYWAIT P1, [UR17+0x48], R3 ;  /* 0x00004803ff0075a7 */ /* 0x000ee40008021111 */
[----:B---3--:R-:W-:Y:S05]  /*4450*/  @!P1 BRA `(.L_x_77) ;  /* 0x0000002800289947 */ /* 0x008fea0003800000 */
.L_x_76:
[----:B------:R-:W-:Y:S05]  /*4460*/  BRA.U !UP6, `(.L_x_78) ;  /* 0x000000010e387547 */ /* 0x000fea000b800000 */
[----:B------:R-:W-:Y:S01]  /*4470*/  UPLOP3.LUT UP1, UPT, UPT, UPT, UP5, 0x80, 0x8 ;  /* 0x000000000008789c */ /* 0x000fe20003f2f050 */
[----:B--2---:R-:W-:Y:S01]  /*4480*/  HFMA2 R0, -RZ, RZ, 0, 5.9604644775390625e-08 ;  /* 0x00000001ff007431 */ /* 0x004fe200000001ff */
[----:B------:R-:W2:Y:S01]  /*4490*/  LDCU.64 UR8, c[0x0][0x358] ;  /* 0x00006b00ff0877ac */ /* 0x000ea20008000a00 */
[----:B------:R-:W-:Y:S03]  /*44a0*/  IMAD.MOV.U32 R79, RZ, RZ, 0x1 ;  /* 0x00000001ff4f7424 */ /* 0x000fe600078e00ff */
[----:B------:R-:W-:Y:S05]  /*44b0*/  PLOP3.LUT P1, PT, PT, PT, UP1, 0x80, 0x8 ;  /* 0x000000000008781c */ /* 0x000fea0003f2f018 */
[----:B------:R-:W3:Y:S01]  /*44c0*/  @UP1 LDCU.64 UR4, c[0x0][0x888] ;  /* 0x00011100ff0417ac */ /* 0x000ee20008000a00 */
[----:B------:R-:W-:Y:S07]  /*44d0*/  @UP1 UIMAD UR6, UR36, UR26, URZ ;  /* 0x0000001a240612a4 */ /* 0x000fee000f8e02ff */
[----:B------:R-:W-:Y:S01]  /*44e0*/  @!P1 PRMT R79, R0, 0x7610, R79 ;  /* 0x00007610004f9816 */ /* 0x000fe2000000004f */
[----:B---3--:R-:W-:Y:S06]  /*44f0*/  @UP1 UIMAD.WIDE UR4, UR6, 0x4, UR4 ;  /* 0x00000004060418a5 */ /* 0x008fec000f8e0204 */
[----:B------:R-:W-:Y:S01]  /*4500*/  IMAD.U32 R4, RZ, RZ, UR4 ;  /* 0x00000004ff047e24 */ /* 0x000fe2000f8e00ff */
[----:B------:R-:W-:Y:S04]  /*4510*/  MOV R5, UR5 ;  /* 0x0000000500057c02 */ /* 0x000fe80008000f00 */
[----:B------:R-:W3:Y:S01]  /*4520*/  @!UP1 LDCU UR4, c[0x0][0x880] ;  /* 0x00011000ff0497ac */ /* 0x000ee20008000800 */
[----:B--2--5:R4:W5:Y:S02]  /*4530*/  @P1 LDG.E R39, desc[UR8][R4.64] ;  /* 0x0000000804271981 */ /* 0x024964000c1e1900 */
[----:B---34-:R-:W-:Y:S07]  /*4540*/  @!P1 IMAD.U32 R39, RZ, RZ, UR4 ;  /* 0x00000004ff279e24 */ /* 0x018fee000f8e00ff */
.L_x_78:
[----:B-----5:R-:W-:Y:S01]  /*4550*/  @!P0 FSETP.EQ.AND P2, PT, R39, RZ, PT ;  /* 0x000000ff2700820b */ /* 0x020fe20003f42000 */
[----:B------:R-:W-:Y:S01]  /*4560*/  @!UPT UIADD3 URZ, UPT, UPT, URZ, URZ, URZ ;  /* 0x000000fffffff290 */ /* 0x000fe2000fffe0ff */
[----:B------:R-:W-:Y:S11]  /*4570*/  @!P0 BRA `(.L_x_79) ;  /* 0x0000000000148947 */ /* 0x000ff60003800000 */
[----:B------:R-:W-:Y:S02]  /*4580*/  LOP3.LUT P0, RZ, R79, 0xff, RZ, 0xc0, !PT ;  /* 0x000000ff4fff7812 */ /* 0x000fe4000780c0ff */
[----:B------:R-:W-:Y:S04]  /*4590*/  PLOP3.LUT P2, PT, PT, PT, UP1, 0x80, 0x8 ;  /* 0x000000000008781c */ /* 0x000fe80003f4f018 */
[----:B------:R-:W-:Y:S07]  /*45a0*/  PLOP3.LUT P2, PT, P2, PT, PT, 0x8, 0x80 ;  /* 0x000000000080781c */ /* 0x000fee000174e170 */
[----:B------:R-:W-:Y:S11]  /*45b0*/  @P0 FSETP.EQ.AND P2, PT, R39, RZ, PT ;  /* 0x000000ff2700020b */ /* 0x000ff60003f42000 */
[----:B------:R-:W-:Y:S02]  /*45c0*/  @!UPT UIADD3 URZ, UPT, UPT, URZ, URZ, URZ ;  /* 0x000000fffffff290 */ /* 0x000fe4000fffe0ff */
.L_x_79:
[----:B------:R-:W3:Y:S01]  /*45d0*/  SYNCS.PHASECHK.TRANS64.TRYWAIT P0, [UR17+0x38], R2 ;  /* 0x00003802ff0075a7 */ /* 0x000ee20008001111 */
[----:B------:R-:W-:Y:S02]  /*45e0*/  ELECT P1, URZ, PT ;  /* 0x0000000000ff782f */ /* 0x000fe40003820000 */
[----:B------:R-:W-:Y:S01]  /*45f0*/  IADD3 R10, PT, PT, R10, 0x1, RZ ;  /* 0x000000010a0a7810 */ /* 0x000fe20007ffe0ff */
[----:B---3--:R-:W-:Y:S10]  /*4600*/  @!P0 BRA `(.L_x_80) ;  /* 0x0000002400d48947 */ /* 0x008ff40003800000 */
.L_x_129:
[----:B------:R-:W-:Y:S01]  /*4610*/  PLOP3.LUT P1, PT, P2, P1, PT, 0xf2, 0x2f ;  /* 0x00000000002f781c */ /* 0x000fe20001723e72 */
[----:B------:R-:W-:Y:S01]  /*4620*/  UMOV UR18, 0x0 ;  /* 0x0000000000127882 */ /* 0x000fe20000000000 */
[----:B------:R-:W-:Y:S01]  /*4630*/  UMOV UR19, 0x10000000 ;  /* 0x1000000000137882 */ /* 0x000fe20000000000 */
[----:B------:R-:W-:Y:S01]  /*4640*/  UMOV UR12, UR36 ;  /* 0x00000024000c7c82 */ /* 0x000fe20008000000 */
[----:B------:R-:W-:Y:S01]  /*4650*/  LOP3.LUT R11, R11, 0x1, RZ, 0x3c, !PT ;  /* 0x000000010b0b7812 */ /* 0x000fe200078e3cff */
[----:B------:R-:W-:Y:S01]  /*4660*/  UMOV UR36, UR25 ;  /* 0x0000001900247c82 */ /* 0x000fe20008000000 */
[----:B------:R-:W-:Y:S07]  /*4670*/  UPLOP3.LUT UP4, UPT, UPT, UPT, UPT, 0x80, 0x8 ;  /* 0x000000000008789c */ /* 0x000fee0003f8f070 */
[----:B--2---:R-:W-:Y:S01]  /*4680*/  @!P1 IADD3 R2, P0, PT, R12, 0x580, RZ ;  /* 0x000005800c029810 */ /* 0x004fe20007f1e0ff */
[----:B------:R-:W-:Y:S03]  /*4690*/  VOTEU.ALL UP0, P1 ;  /* 0x0000000000ff7886 */ /* 0x000fe60000800000 */
[----:B------:R-:W-:Y:S01]  /*46a0*/  @!P1 R2UR UR5, R2 ;  /* 0x00000000020592ca */ /* 0x000fe200000e0000 */
[----:B------:R-:W-:Y:S01]  /*46b0*/  @!P1 IMAD.X R0, RZ, RZ, R13, P0 ;  /* 0x000000ffff009224 */ /* 0x000fe200000e060d */
[----:B------:R-:W-:Y:S01]  /*46c0*/  @!UP0 USHF.L.U32 UR10, UR45, 0x6, URZ ;  /* 0x000000062d0a8899 */ /* 0x000fe200080006ff */
[----:B------:R-:W-:Y:S01]  /*46d0*/  ISETP.NE.AND P0, PT, R10, 0x2, PT ;  /* 0x000000020a00780c */ /* 0x000fe20003f05270 */
[----:B------:R-:W-:Y:S02]  /*46e0*/  @!UP0 USHF.L.U32 UR11, UR46, 0x6, URZ ;  /* 0x000000062e0b8899 */ /* 0x000fe400080006ff */
[----:B------:R-:W-:Y:S01]  /*46f0*/  @!P1 R2UR UR4, R0 ;  /* 0x00000000000492ca */ /* 0x000fe200000e0000 */
[----:B------:R-:W-:Y:S01]  /*4700*/  @!UP0 UIADD3 UR8, UPT, UPT, UR17, 0x200, URZ ;  /* 0x0000020011088890 */ /* 0x000fe2000fffe0ff */
[----:B------:R-:W-:Y:S01]  /*4710*/  SEL R0, RZ, 0x1, P0 ;  /* 0x00000001ff007807 */ /* 0x000fe20000000000 */
[----:B------:R-:W-:Y:S01]  /*4720*/  @!UP0 UIADD3 UR9, UPT, UPT, UR17, 0x30, URZ ;  /* 0x0000003011098890 */ /* 0x000fe2000fffe0ff */
[----:B------:R-:W-:Y:S01]  /*4730*/  SEL R10, R10, RZ, P0 ;  /* 0x000000ff0a0a7207 */ /* 0x000fe20000000000 */
[----:B------:R-:W-:Y:S01]  /*4740*/  VOTEU.ALL UP0, P1 ;  /* 0x0000000000ff7886 */ /* 0x000fe20000800000 */
[----:B------:R-:W-:Y:S01]  /*4750*/  LOP3.LUT R9, R9, R0, RZ, 0x3c, !PT ;  /* 0x0000000009097212 */ /* 0x000fe200078e3cff */
[----:B------:R-:W-:Y:S01]  /*4760*/  IMAD.U32 R2, RZ, RZ, UR5 ;  /* 0x00000005ff027e24 */ /* 0x000fe2000f8e00ff */
[----:B------:R-:W-:Y:S02]  /*4770*/  UIADD3 UR45, UPT, UPT, UR7, UR57, URZ ;  /* 0x00000039072d7290 */ /* 0x000fe4000fffe0ff */
[----:B------:R-:W-:Y:S03]  /*4780*/  UIADD3 UR46, UPT, UPT, UR13, UR60, URZ ;  /* 0x0000003c0d2e7290 */ /* 0x000fe6000fffe0ff */
[----:B------:R-:W-:Y:S01]  /*4790*/  IMAD.U32 R3, RZ, RZ, UR4 ;  /* 0x00000004ff037e24 */ /* 0x000fe2000f8e00ff */
[----:B------:R-:W-:Y:S04]  /*47a0*/  @!P1 R2UR UR4, R2 ;  /* 0x00000000020492ca */ /* 0x000fe800000e0000 */
[----:B------:R-:W-:Y:S11]  /*47b0*/  @!P1 R2UR UR5, R3 ;  /* 0x00000000030592ca */ /* 0x000ff600000e0000 */
[----:B------:R-:W-:Y:S02]  /*47c0*/  @!UPT UIADD3 URZ, UPT, UPT, URZ, URZ, URZ ;  /* 0x000000fffffff290 */ /* 0x000fe4000fffe0ff */
[----:B------:R2:W-:Y:S01]  /*47d0*/  @!UP0 UTMALDG.3D [UR8], [UR4], desc[UR18] ;  /* 0x00001208040085b4 */ /* 0x0005e20008011000 */
[----:B------:R2:W-:Y:S01]  /*47e0*/  @!P1 SYNCS.ARRIVE.TRANS64.RED.A0TR RZ, [UR17+0x30], R8 ;  /* 0x00003008ffff99a7 */ /* 0x0005e20008300411 */
[----:B------:R-:W-:Y:S01]  /*47f0*/  SYNCS.ARRIVE.TRANS64.RED.A1T0 RZ, [UR48], RZ ;  /* 0x000000ffffff79a7 */ /* 0x000fe20008100430 */
[----:B------:R-:W-:Y:S05]  /*4800*/  BRA.U UP2, `(.L_x_81) ;  /* 0xfffffff502747547 */ /* 0x000fea000b83ffff */
[----:B------:R-:W-:Y:S07]  /*4810*/  MOV R0, UR17 ;  /* 0x0000001100007c02 */ /* 0x000fee0008000f00 */
.L_x_82:
[----:B---3--:R-:W-:-:S04]  /*4820*/  SHF.L.U32 R2, R11, 0x1f, RZ ;  /* 0x0000001f0b027819 */ /* 0x008fc800000006ff */
[----:B------:R3:W4:Y:S03]  /*4830*/  SYNCS.PHASECHK.TRANS64.TRYWAIT P0, [R0+URZ+0x38], R2 ;  /* 0x00003802000075a7 */ /* 0x00072600080011ff */
[----:B----4-:R-:W-:Y:S05]  /*4840*/  @!P0 NANOSLEEP.SYNCS 0x989680 ;  /* 0x009896800000895d */ /* 0x010fea0003900000 */
[----:B------:R-:W4:Y:S02]  /*4850*/  @!P0 SYNCS.PHASECHK.TRANS64 P0, [R0+URZ+0x38], R2 ;  /* 0x00003802000085a7 */ /* 0x000f2400080010ff */
[----:B-12-4-:R-:W-:Y:S05]  /*4860*/  @P0 EXIT ;  /* 0x000000000000094d */ /* 0x016fea0003800000 */
[----:B------:R-:W-:Y:S05]  /*4870*/  BRA `(.L_x_82) ;  /* 0xfffffffc00e87947 */ /* 0x000fea000383ffff */
.L_x_73:
[----:B------:R-:W-:-:S06]  /*4880*/  UISETP.GE.AND UP0, UPT, UR18, 0x4, UPT ;  /* 0x000000041200788c */ /* 0x000fcc000bf06270 */
[----:B------:R-:W-:-:S13]  /*4890*/  PLOP3.LUT P0, PT, PT, PT, UP0, 0x80, 0x8 ;  /* 0x000000000008781c */ /* 0x000fda0003f0f008 */
[----:B-1----:R-:W-:Y:S05]  /*48a0*/  @!P0 EXIT ;  /* 0x000000000000894d */ /* 0x002fea0003800000 */
[----:B------:R-:W-:Y:S01]  /*48b0*/  BAR.SYNC.DEFER_BLOCKING 0x6, 0xa0 ;  /* 0x0182800000007b1d */ /* 0x000fe20000010000 */
[C---:B------:R-:W-:Y:S02]  /*48c0*/  IMAD.SHL.U32 R7, R76.reuse, 0x40, RZ ;  /* 0x000000404c077824 */ /* 0x040fe400078e00ff */
[----:B------:R-:W-:Y:S02]  /*48d0*/  HFMA2 R81, -RZ, RZ, 0, 0 ;  /* 0x00000000ff517431 */ /* 0x000fe400000001ff */
[C---:B------:R-:W-:Y:S01]  /*48e0*/  IMAD.SHL.U32 R4, R76.reuse, 0x20, RZ ;  /* 0x000000204c047824 */ /* 0x040fe200078e00ff */
[----:B------:R-:W-:Y:S01]  /*48f0*/  CS2R R82, SRZ ;  /* 0x0000000000527805 */ /* 0x000fe2000001ff00 */
[----:B------:R-:W-:Y:S01]  /*4900*/  IMAD.SHL.U32 R6, R76, 0x2, RZ ;  /* 0x000000024c067824 */ /* 0x000fe200078e00ff */
[----:B------:R-:W-:Y:S01]  /*4910*/  UMOV UR44, 0x400 ;  /* 0x00000400002c7882 */ /* 0x000fe20000000000 */
[----:B------:R-:W-:Y:S01]  /*4920*/  LOP3.LUT R5, R7, 0x180, RZ, 0xc0, !PT ;  /* 0x0000018007057812 */ /* 0x000fe200078ec0ff */
[----:B------:R-:W-:Y:S01]  /*4930*/  ULEA UR44, UR48, UR44, 0x18 ;  /* 0x0000002c302c7291 */ /* 0x000fe2000f8ec0ff */
[----:B------:R-:W-:Y:S01]  /*4940*/  LOP3.LUT R4, R4, 0xc00, RZ, 0xc0, !PT ;  /* 0x00000c0004047812 */ /* 0x000fe200078ec0ff */
[----:B------:R-:W1:Y:S01]  /*4950*/  LDC.64 R72, c[0x0][0x888] ;  /* 0x00022200ff487b82 */ /* 0x000e620000000a00 */
[----:B------:R-:W-:Y:S01]  /*4960*/  LOP3.LUT R6, R5, 0x20, R6, 0xf8, !PT ;  /* 0x0000002005067812 */ /* 0x000fe200078ef806 */
[----:B------:R-:W-:Y:S01]  /*4970*/  IMAD.SHL.U32 R5, R76, 0x8, RZ ;  /* 0x000000084c057824 */ /* 0x000fe200078e00ff */
[----:B------:R-:W-:Y:S01]  /*4980*/  LOP3.LUT R4, R4, 0x40, R7, 0xf8, !PT ;  /* 0x0000004004047812 */ /* 0x000fe200078ef807 */
[----:B------:R-:W-:Y:S01]  /*4990*/  IMAD.U32 R37, R76, 0x10000, RZ ;  /* 0x000100004c257824 */ /* 0x000fe200078e00ff */
[----:B------:R-:W-:Y:S01]  /*49a0*/  UIADD3 UR4, UPT, UPT, UR44, 0x1200, URZ ;  /* 0x000012002c047890 */ /* 0x000fe2000fffe0ff */
[----:B------:R-:W-:Y:S01]  /*49b0*/  IMAD.MOV.U32 R36, RZ, RZ, RZ ;  /* 0x000000ffff247224 */ /* 0x000fe200078e00ff */
[----:B------:R-:W-:Y:S01]  /*49c0*/  LOP3.LUT R5, R6, 0x30, R5, 0x78, !PT ;  /* 0x0000003006057812 */ /* 0x000fe200078e7805 */
[----:B------:R-:W2:Y:S01]  /*49d0*/  LDC.64 R74, c[0x0][0x890] ;  /* 0x00022400ff4a7b82 */ /* 0x000ea20000000a00 */
[----:B------:R-:W-:Y:S01]  /*49e0*/  LOP3.LUT R4, R4, 0x200, R7, 0xf8, !PT ;  /* 0x0000020004047812 */ /* 0x000fe200078ef807 */
[----:B------:R-:W-:Y:S01]  /*49f0*/  IMAD.MOV.U32 R84, RZ, RZ, RZ ;  /* 0x000000ffff547224 */ /* 0x000fe200078e00ff */
[----:B------:R-:W-:Y:S01]  /*4a00*/  LOP3.LUT R37, R37, 0x600000, RZ, 0xc0, !PT ;  /* 0x0060000025257812 */ /* 0x000fe200078ec0ff */
[----:B------:R-:W-:Y:S01]  /*4a10*/  IMAD.U32 R85, RZ, RZ, UR4 ;  /* 0x00000004ff557e24 */ /* 0x000fe2000f8e00ff */
[----:B------:R-:W-:Y:S01]  /*4a20*/  LOP3.LUT R78, R4, R5, RZ, 0xfc, !PT ;  /* 0x00000005044e7212 */ /* 0x000fe200078efcff */
[----:B------:R-:W3:Y:S01]  /*4a30*/  LDS R0, [UR44+0x100] ;  /* 0x0001002cff007984 */ /* 0x000ee20008000800 */
[----:B------:R-:W-:Y:S01]  /*4a40*/  IMAD.SHL.U32 R4, R76, 0x10, RZ ;  /* 0x000000104c047824 */ /* 0x000fe200078e00ff */
[----:B------:R-:W4:Y:S01]  /*4a50*/  LDC.64 R70, c[0x0][0x8b0] ;  /* 0x00022c00ff467b82 */ /* 0x000f220000000a00 */
[----:B------:R-:W-:Y:S01]  /*4a60*/  IADD3 R77, PT, PT, R78, UR44, RZ ;  /* 0x0000002c4e4d7c10 */ /* 0x000fe2000fffe0ff */
[----:B------:R-:W1:Y:S02]  /*4a70*/  LDCU UR50, c[0x0][0x370] ;  /* 0x00006e00ff3277ac */ /* 0x000e640008000800 */
[----:B------:R-:W-:Y:S01]  /*4a80*/  LOP3.LUT R4, R4, 0x20, RZ, 0xc0, !PT ;  /* 0x0000002004047812 */ /* 0x000fe200078ec0ff */
[----:B------:R-:W1:Y:S03]  /*4a90*/  LDCU.64 UR62, c[0x0][0x348] ;  /* 0x00006900ff3e77ac */ /* 0x000e660008000a00 */
[----:B------:R-:W1:Y:S01]  /*4aa0*/  LDC.64 R68, c[0x0][0x8a8] ;  /* 0x00022a00ff447b82 */ /* 0x000e620000000a00 */
[----:B------:R-:W-:Y:S01]  /*4ab0*/  IADD3 R77, PT, PT, -R4, 0x200, R77 ;  /* 0x00000200044d7810 */ /* 0x000fe20007ffe14d */
[----:B------:R-:W1:Y:S01]  /*4ac0*/  LDCU UR43, c[0x0][0xb0c] ;  /* 0x00016180ff2b77ac */ /* 0x000e620008000800 */
[----:B------:R-:W1:Y:S01]  /*4ad0*/  LDCU UR39, c[0x0][0xb30] ;  /* 0x00016600ff2777ac */ /* 0x000e620008000800 */
[----:B------:R-:W1:Y:S01]  /*4ae0*/  LDCU.64 UR58, c[0x0][0x888] ;  /* 0x00011100ff3a77ac */ /* 0x000e620008000a00 */
[----:B------:R-:W1:Y:S01]  /*4af0*/  LDCU.64 UR40, c[0x0][0xb28] ;  /* 0x00016500ff2877ac */ /* 0x000e620008000a00 */
[----:B------:R-:W1:Y:S01]  /*4b00*/  LDCU.128 UR52, c[0x0][0xb10] ;  /* 0x00016200ff3477ac */ /* 0x000e620008000c00 */
[----:B------:R-:W1:Y:S01]  /*4b10*/  LDCU UR49, c[0x0][0x374] ;  /* 0x00006e80ff3177ac */ /* 0x000e620008000800 */
[----:B------:R-:W-:Y:S01]  /*4b20*/  UIADD3 UR56, UPT, UPT, UR44, 0x200, URZ ;  /* 0x000002002c387890 */ /* 0x000fe2000fffe0ff */
[----:B---3--:R-:W-:-:S11]  /*4b30*/  IMAD.IADD R37, R0, 0x1, R37 ;  /* 0x0000000100257824 */ /* 0x008fd600078e0225 */
.L_x_100:
[----:B------:R-:W-:Y:S02]  /*4b40*/  LEA R3, R81, UR44, 0x3 ;  /* 0x0000002c51037c11 */ /* 0x000fe4000f8e18ff */
[----:B------:R-:W-:Y:S02]  /*4b50*/  SHF.L.U32 R0, R83, 0x1f, RZ ;  /* 0x0000001f53007819 */ /* 0x000fe400000006ff */
[----:B-1----:R-:W-:Y:S02]  /*4b60*/  LEA R4, R81, UR44, 0x4 ;  /* 0x0000002c51047c11 */ /* 0x002fe4000f8e20ff */
[----:B------:R-:W3:Y:S02]  /*4b70*/  SYNCS.PHASECHK.TRANS64.TRYWAIT P0, [R3+URZ+0x50], R0 ;  /* 0x00005000030075a7 */ /* 0x000ee400080011ff */
[----:B--23--:R-:W-:Y:S05]  /*4b80*/  @!P0 BRA `(.L_x_83) ;  /* 0x00000020008c8947 */ /* 0x00cfea0003800000 */
.L_x_130:
[----:B------:R-:W1:Y:S01]  /*4b90*/  LDS.128 R4, [R4+0xe0] ;  /* 0x0000e00004047984 */ /* 0x000e620000000c00 */
[----:B------:R-:W-:Y:S01]  /*4ba0*/  UISETP.GE.AND UP0, UPT, UR42, 0x1, UPT ;  /* 0x000000012a00788c */ /* 0x000fe2000bf06270 */
[----:B------:R-:W-:Y:S01]  /*4bb0*/  @!PT LDS RZ, [RZ] ;  /* 0x00000000fffff984 */ /* 0x000fe20000000800 */
[----:B------:R-:W-:Y:S01]  /*4bc0*/  @!PT LDS RZ, [RZ] ;  /* 0x00000000fffff984 */ /* 0x000fe20000000800 */
[----:B------:R-:W-:Y:S01]  /*4bd0*/  @!PT LDS RZ, [RZ] ;  /* 0x00000000fffff984 */ /* 0x000fe20000000800 */
[----:B------:R-:W-:Y:S01]  /*4be0*/  @!PT LDS RZ, [RZ] ;  /* 0x00000000fffff984 */ /* 0x000fe20000000800 */
[----:B------:R2:W-:Y:S06]  /*4bf0*/  MEMBAR.ALL.CTA ;  /* 0x0000000000007992 */ /* 0x0005ec0000008000 */
[----:B--2---:R-:W2:Y:S01]  /*4c00*/  FENCE.VIEW.ASYNC.S ;  /* 0x00000000000073c6 */ /* 0x004ea20000000000 */
[----:B-1----:R-:W-:Y:S11]  /*4c10*/  LOP3.LUT P0, RZ, R6, 0x1, RZ, 0xc0, !PT ;  /* 0x0000000106ff7812 */ /* 0x002ff6000780c0ff */
[----:B------:R-:W-:Y:S02]  /*4c20*/  @!UPT UIADD3 URZ, UPT, UPT, URZ, URZ, URZ ;  /* 0x000000fffffff290 */ /* 0x000fe4000fffe0ff */
[----:B--2---:R-:W-:Y:S01]  /*4c30*/  VOTEU.ANY UP1, P0 ;  /* 0x0000000000ff7886 */ /* 0x004fe20000020100 */
[----:B------:R-:W-:Y:S01]  /*4c40*/  PLOP3.LUT P0, PT, PT, PT, UP1, 0x80, 0x8 ;  /* 0x000000000008781c */ /* 0x000fe20003f0f018 */
[----:B------:R-:W-:Y:S11]  /*4c50*/  UP2UR UR47, UPR, URZ, 0x2 ;  /* 0x00000002ff2f7883 */ /* 0x000ff60008000000 */
[----:B------:R-:W-:Y:S01]  /*4c60*/  @!UPT UIADD3 URZ, UPT, UPT, URZ, URZ, URZ ;  /* 0x000000fffffff290 */ /* 0x000fe2000fffe0ff */
[----:B---3--:R-:W-:Y:S02]  /*4c70*/  @P0 SHF.R.U32.HI R0, RZ, 0x10, R5 ;  /* 0x00000010ff000819 */ /* 0x008fe40000011605 */
        /* <DEDUP_REMOVED lines=12> */
[----:B------:R-:W2:Y:S01]  /*4d40*/  LDCU UR12, c[0x0][0xb20] ;  /* 0x00016400ff0c77ac */ /* 0x000ea20008000800 */
[----:B------:R-:W-:Y:S02]  /*4d50*/  UIMAD.WIDE.U32 UR4, UR49, UR55, URZ ;  /* 0x00000037310472a5 */ /* 0x000fe4000f8e00ff */
[----:B------:R-:W-:Y:S02]  /*4d60*/  UIMAD.WIDE.U32 UR6, UR50, UR52, URZ ;  /* 0x00000034320672a5 */ /* 0x000fe4000f8e00ff */
[----:B------:R-:W-:Y:S02]  /*4d70*/  UISETP.NE.AND UP0, UPT, UR54, 0x1, UPT ;  /* 0x000000013600788c */ /* 0x000fe4000bf05270 */
[----:B------:R-:W-:Y:S02]  /*4d80*/  UIMAD.WIDE.U32 UR8, UR37, UR55, URZ ;  /* 0x00000037250872a5 */ /* 0x000fe4000f8e00ff */
[----:B------:R-:W-:Y:S02]  /*4d90*/  UIMAD.WIDE.U32 UR10, UR38, UR52, URZ ;  /* 0x00000034260a72a5 */ /* 0x000fe4000f8e00ff */
[----:B------:R-:W-:Y:S02]  /*4da0*/  UISETP.NE.AND UP1, UPT, UR43, 0x1, UPT ;  /* 0x000000012b00788c */ /* 0x000fe4000bf25270 */
[----:B------:R-:W-:Y:S01]  /*4db0*/  UISETP.NE.AND UP2, UPT, UR42, 0x1, UPT ;  /* 0x000000012a00788c */ /* 0x000fe2000bf45270 */
[----:B------:R-:W-:Y:S02]  /*4dc0*/  UMOV UR4, UR5 ;  /* 0x0000000500047c82 */ /* 0x000fe40008000000 */
[----:B--2---:R-:W-:Y:S03]  /*4dd0*/  USHF.R.U32.HI UR5, URZ, UR12, UR4 ;  /* 0x0000000cff057299 */ /* 0x004fe60008011604 */
[----:B------:R-:W-:Y:S02]  /*4de0*/  UMOV UR4, UR7 ;  /* 0x0000000700047c82 */ /* 0x000fe40008000000 */
[----:B------:R-:W-:Y:S02]  /*4df0*/  USHF.R.U32.HI UR7, URZ, UR53, UR4 ;  /* 0x00000035ff077299 */ /* 0x000fe40008011604 */
[----:B------:R-:W-:Y:S02]  /*4e00*/  USEL UR4, UR49, UR5, !UP0 ;  /* 0x0000000531047287 */ /* 0x000fe4000c000000 */
[----:B------:R-:W-:Y:S01]  /*4e10*/  USEL UR7, UR50, UR7, !UP1 ;  /* 0x0000000732077287 */ /* 0x000fe2000c800000 */
[----:B------:R-:W-:Y:S01]  /*4e20*/  UMOV UR5, UR9 ;  /* 0x0000000900057c82 */ /* 0x000fe20008000000 */
[----:B------:R-:W-:Y:S02]  /*4e30*/  UIMAD.WIDE.U32 UR8, UR4, UR40, URZ ;  /* 0x00000028040872a5 */ /* 0x000fe4000f8e00ff */
[----:B------:R-:W-:Y:S03]  /*4e40*/  USHF.R.U32.HI UR6, URZ, UR12, UR5 ;  /* 0x0000000cff067299 */ /* 0x000fe60008011605 */
[----:B------:R-:W-:Y:S01]  /*4e50*/  UMOV UR5, UR11 ;  /* 0x0000000b00057c82 */ /* 0x000fe20008000000 */
[----:B------:R-:W-:Y:S02]  /*4e60*/  UIMAD.WIDE.U32 UR10, UR7, UR40, URZ ;  /* 0x00000028070a72a5 */ /* 0x000fe4000f8e00ff */
[----:B------:R-:W-:Y:S02]  /*4e70*/  USHF.R.U32.HI UR12, URZ, UR53, UR5 ;  /* 0x00000035ff0c7299 */ /* 0x000fe40008011605 */
[----:B------:R-:W-:Y:S01]  /*4e80*/  USEL UR6, UR37, UR6, !UP0 ;  /* 0x0000000625067287 */ /* 0x000fe2000c000000 */
[----:B------:R-:W-:Y:S02]  /*4e90*/  UMOV UR5, UR9 ;  /* 0x0000000900057c82 */ /* 0x000fe40008000000 */
[----:B------:R-:W-:Y:S01]  /*4ea0*/  UMOV UR10, UR11 ;  /* 0x0000000b000a7c82 */ /* 0x000fe20008000000 */
[----:B------:R-:W-:Y:S02]  /*4eb0*/  @UP2 USHF.R.U32.HI UR4, URZ, UR41, UR5 ;  /* 0x00000029ff042299 */ /* 0x000fe40008011605 */
[----:B------:R-:W-:Y:S02]  /*4ec0*/  @UP2 USHF.R.U32.HI UR7, URZ, UR41, UR10 ;  /* 0x00000029ff072299 */ /* 0x000fe4000801160a */
[----:B------:R-:W-:Y:S02]  /*4ed0*/  UIMAD UR4, UR42, UR4, URZ ;  /* 0x000000042a0472a4 */ /* 0x000fe4000f8e02ff */
[----:B------:R-:W-:Y:S02]  /*4ee0*/  UIMAD.WIDE.U32 UR10, UR6, UR40, URZ ;  /* 0x00000028060a72a5 */ /* 0x000fe4000f8e00ff */
[----:B------:R-:W-:Y:S02]  /*4ef0*/  USEL UR5, UR38, UR12, !UP1 ;  /* 0x0000000c26057287 */ /* 0x000fe4000c800000 */
[----:B------:R-:W-:Y:S02]  /*4f00*/  UIMAD UR8, UR42, UR7, URZ ;  /* 0x000000072a0872a4 */ /* 0x000fe4000f8e02ff */
[----:B------:R-:W-:Y:S03]  /*4f10*/  UISETP.GE.AND UP0, UPT, UR6, UR4, UPT ;  /* 0x000000040600728c */ /* 0x000fe6000bf06270 */
[----:B------:R-:W-:Y:S01]  /*4f20*/  UMOV UR4, UR11 ;  /* 0x0000000b00047c82 */ /* 0x000fe20008000000 */
[----:B------:R-:W-:Y:S02]  /*4f30*/  UISETP.GE.OR UP0, UPT, UR5, UR8, UP0 ;  /* 0x000000080500728c */ /* 0x000fe40008706670 */
[----:B------:R-:W-:Y:S02]  /*4f40*/  USHF.R.U32.HI UR4, URZ, UR41, UR4 ;  /* 0x00000029ff047299 */ /* 0x000fe40008011604 */
[----:B------:R-:W-:Y:S02]  /*4f50*/  UIMAD.WIDE.U32 UR8, UR5, UR40, URZ ;  /* 0x00000028050872a5 */ /* 0x000fe4000f8e00ff */
[----:B------:R-:W-:Y:S02]  /*4f60*/  USEL UR11, UR6, UR4, !UP2 ;  /* 0x00000004060b7287 */ /* 0x000fe4000d000000 */
[----:B------:R-:W-:Y:S02]  /*4f70*/  UIADD3 UR8, UPT, UPT, -UR5, URZ, URZ ;  /* 0x000000ff05087290 */ /* 0x000fe4000fffe1ff */
[----:B------:R-:W-:Y:S01]  /*4f80*/  UIADD3 UR10, UPT, UPT, -UR11, URZ, URZ ;  /* 0x000000ff0b0a7290 */ /* 0x000fe2000fffe1ff */
[----:B------:R-:W-:Y:S01]  /*4f90*/  @!UP0 UMOV UR4, UR9 ;  /* 0x0000000900048c82 */ /* 0x000fe20008000000 */
[----:B------:R-:W-:Y:S02]  /*4fa0*/  UIADD3 UR9, UPT, UPT, -UR6, URZ, URZ ;  /* 0x000000ff06097290 */ /* 0x000fe4000fffe1ff */
[----:B------:R-:W-:Y:S02]  /*4fb0*/  @!UP0 USHF.R.U32.HI UR4, URZ, UR41, UR4 ;  /* 0x00000029ff048299 */ /* 0x000fe40008011604 */
[----:B------:R-:W-:Y:S02]  /*4fc0*/  UIMAD UR10, UR42, UR10, UR6 ;  /* 0x0000000a2a0a72a4 */ /* 0x000fe4000f8e0206 */
[----:B------:R-:W-:Y:S04]  /*4fd0*/  @!UP0 USEL UR4, UR5, UR4, !UP2 ;  /* 0x0000000405048287 */ /* 0x000fe8000d000000 */
[----:B------:R-:W-:Y:S02]  /*4fe0*/  @!UP0 UIMAD UR10, UR7, UR10, UR4 ;  /* 0x0000000a070a82a4 */ /* 0x000fe4000f8e0204 */
[----:B------:R-:W-:Y:S02]  /*4ff0*/  @!UP0 UIADD3 UR11, UPT, UPT, UR11, -UR4, URZ ;  /* 0x800000040b0b8290 */ /* 0x000fe4000fffe0ff */
[----:B------:R-:W-:Y:S02]  /*5000*/  UIMAD UR7, UR43, UR8, UR38 ;  /* 0x000000082b0772a4 */ /* 0x000fe4000f8e0226 */
[----:B------:R-:W-:Y:S02]  /*5010*/  @!UP0 UIMAD UR6, UR11, UR42, UR5 ;  /* 0x0000002a0b0682a4 */ /* 0x000fe4000f8e0205 */
[----:B------:R-:W-:Y:S01]  /*5020*/  UIMAD UR4, UR54, UR9, UR37 ;  /* 0x00000009360472a4 */ /* 0x000fe2000f8e0225 */
[----:B------:R-:W-:Y:S02]  /*5030*/  @!UP0 UMOV UR5, UR10 ;  /* 0x0000000a00058c82 */ /* 0x000fe40008000000 */
[----:B------:R-:W-:Y:S02]  /*5040*/  UIMAD UR38, UR5, UR43, UR7 ;  /* 0x0000002b052672a4 */ /* 0x000fe4000f8e0207 */
[----:B------:R-:W-:Y:S11]  /*5050*/  UIMAD UR37, UR6, UR54, UR4 ;  /* 0x00000036062572a4 */ /* 0x000ff6000f8e0204 */
[----:B------:R-:W-:Y:S01]  /*5060*/  @!UPT UIADD3 URZ, UPT, UPT, URZ, URZ, URZ ;  /* 0x000000fffffff290 */ /* 0x000fe2000fffe0ff */
.L_x_84:
[----:B------:R-:W-:Y:S01]  /*5070*/  UISETP.NE.AND UP0, UPT, UR39, 0x1, UPT ;  /* 0x000000012700788c */ /* 0x000fe2000bf05270 */
[----:B------:R-:W-:Y:S10]  /*5080*/  IADD3 R81, PT, PT, R81, 0x1, RZ ;  /* 0x0000000151517810 */ /* 0x000ff40007ffe0ff */
[----:B------:R-:W2:Y:S01]  /*5090*/  @!UP0 LDCU.128 UR12, c[0x0][0xb10] ;  /* 0x00016200ff0c87ac */ /* 0x000ea20008000c00 */
[----:B------:R-:W3:Y:S01]  /*50a0*/  @!UP0 LDCU UR5, c[0x0][0xb0c] ;  /* 0x00016180ff0587ac */ /* 0x000ee20008000800 */
[----:B------:R-:W4:Y:S01]  /*50b0*/  @!UP0 LDCU UR10, c[0x0][0xb20] ;  /* 0x00016400ff0a87ac */ /* 0x000f220008000800 */
[----:B--2---:R-:W-:Y:S02]  /*50c0*/  UIMAD.WIDE.U32 UR8, UR38, UR12, URZ ;  /* 0x0000000c260872a5 */ /* 0x004fe4000f8e00ff */
[----:B------:R-:W-:Y:S02]  /*50d0*/  UIMAD.WIDE.U32 UR6, UR37, UR15, URZ ;  /* 0x0000000f250672a5 */ /* 0x000fe4000f8e00ff */
[----:B------:R-:W-:Y:S03]  /*50e0*/  @!UP0 UISETP.NE.AND UP1, UPT, UR14, 0x1, UPT ;  /* 0x000000010e00888c */ /* 0x000fe6000bf25270 */
[----:B------:R-:W-:Y:S01]  /*50f0*/  @!UP0 UMOV UR4, UR9 ;  /* 0x0000000900048c82 */ /* 0x000fe20008000000 */
[----:B---3--:R-:W-:Y:S02]  /*5100*/  @!UP0 UISETP.NE.AND UP2, UPT, UR5, 0x1, UPT ;  /* 0x000000010500888c */ /* 0x008fe4000bf45270 */
[----:B------:R-:W-:Y:S01]  /*5110*/  @!UP0 USHF.R.U32.HI UR4, URZ, UR13, UR4 ;  /* 0x0000000dff048299 */ /* 0x000fe20008011604 */
[----:B------:R-:W-:Y:S02]  /*5120*/  @!UP0 UMOV UR6, UR7 ;  /* 0x0000000700068c82 */ /* 0x000fe40008000000 */
[----:B----4-:R-:W-:Y:S02]  /*5130*/  @!UP0 USHF.R.U32.HI UR6, URZ, UR10, UR6 ;  /* 0x0000000aff068299 */ /* 0x010fe40008011606 */
[----:B------:R-:W-:Y:S02]  /*5140*/  @!UP0 USEL UR7, UR38, UR4, !UP2 ;  /* 0x0000000426078287 */ /* 0x000fe4000d000000 */
[----:B------:R-:W-:Y:S04]  /*5150*/  @!UP0 USEL UR6, UR37, UR6, !UP1 ;  /* 0x0000000625068287 */ /* 0x000fe8000c800000 */
[----:B------:R-:W-:Y:S02]  /*5160*/  @!UP0 UIADD3 UR4, UPT, UPT, -UR7, UR6, URZ ;  /* 0x0000000607048290 */ /* 0x000fe4000fffe1ff */
[----:B------:R-:W-:Y:S02]  /*5170*/  @!UP0 UIADD3 UR6, UPT, UPT, UR7, -UR6, URZ ;  /* 0x8000000607068290 */ /* 0x000fe4000fffe0ff */
[----:B------:R-:W-:Y:S02]  /*5180*/  @!UP0 UIMAD UR38, UR4, UR5, UR38 ;  /* 0x00000005042682a4 */ /* 0x000fe4000f8e0226 */
[----:B------:R-:W-:Y:S02]  /*5190*/  @!UP0 UIMAD UR37, UR6, UR14, UR37 ;  /* 0x0000000e062582a4 */ /* 0x000fe4000f8e0225 */
[----:B------:R-:W-:Y:S09]  /*51a0*/  ULOP3.LUT UP0, URZ, UR56, 0x1b0, URZ, 0xc0, !UPT ;  /* 0x000001b038ff7892 */ /* 0x000ff2000f80c0ff */
[----:B------:R-:W-:Y:S05]  /*51b0*/  BRA.U !UP0, `(.L_x_85) ;  /* 0x0000000108407547 */ /* 0x000fea000b800000 */
[----:B------:R-:W2:Y:S01]  /*51c0*/  LDCU.64 UR8, c[0x4][0x80] ;  /* 0x01001000ff0877ac */ /* 0x000ea20008000a00 */
[----:B------:R-:W-:Y:S01]  /*51d0*/  MOV R3, 0x0 ;  /* 0x0000000000037802 */ /* 0x000fe20000000f00 */
[----:B------:R-:W-:Y:S02]  /*51e0*/  HFMA2 R12, -RZ, RZ, 0, 5.9604644775390625e-08 ;  /* 0x00000001ff0c7431 */ /* 0x000fe400000001ff */
[----:B------:R-:W-:Y:S02]  /*51f0*/  IMAD.MOV.U32 R8, RZ, RZ, 0x70 ;  /* 0x00000070ff087424 */ /* 0x000fe400078e00ff */
[----:B------:R-:W-:Y:S01]  /*5200*/  IMAD.MOV.U32 R13, RZ, RZ, RZ ;  /* 0x000000ffff0d7224 */ /* 0x000fe200078e00ff */
[----:B------:R-:W3:Y:S01]  /*5210*/  LDCU.64 UR6, c[0x4][0x88] ;  /* 0x01001100ff0677ac */ /* 0x000ee20008000a00 */
[----:B------:R-:W4:Y:S01]  /*5220*/  LDC.64 R2, c[0x4][R3] ;  /* 0x0100000003027b82 */ /* 0x000f220000000a00 */
[----:B------:R-:W1:Y:S01]  /*5230*/  LDCU.64 UR4, c[0x4][0x8] ;  /* 0x01000100ff0477ac */ /* 0x000e620008000a00 */
[----:B--2---:R-:W-:Y:S01]  /*5240*/  MOV R5, UR9 ;  /* 0x0000000900057c02 */ /* 0x004fe20008000f00 */
[----:B------:R-:W-:Y:S01]  /*5250*/  IMAD.U32 R4, RZ, RZ, UR8 ;  /* 0x00000008ff047e24 */ /* 0x000fe2000f8e00ff */
[----:B---3--:R-:W-:Y:S01]  /*5260*/  MOV R7, UR7 ;  /* 0x0000000700077c02 */ /* 0x008fe20008000f00 */
[----:B------:R-:W-:Y:S01]  /*5270*/  IMAD.U32 R6, RZ, RZ, UR6 ;  /* 0x00000006ff067e24 */ /* 0x000fe2000f8e00ff */
[----:B-1----:R-:W-:Y:S01]  /*5280*/  MOV R11, UR5 ;  /* 0x00000005000b7c02 */ /* 0x002fe20008000f00 */
[----:B------:R-:W-:Y:S02]  /*5290*/  IMAD.U32 R10, RZ, RZ, UR4 ;  /* 0x00000004ff0a7e24 */ /* 0x000fe4000f8e00ff */
[----:B------:R-:W-:Y:S07]  /*52a0*/  LEPC R20, `(.L_x_85) ;  /* 0x000000001014794e */ /* 0x000fee0000000000 */
[----:B----45:R-:W-:Y:S05]  /*52b0*/  CALL.ABS.NOINC R2 ;  /* 0x0000000002007343 */ /* 0x030fea0003c00000 */
.L_x_85:
[----:B------:R-:W-:Y:S01]  /*52c0*/  LOP3.LUT P0, RZ, R85, 0x1b0, RZ, 0xc0, !PT ;  /* 0x000001b055ff7812 */ /* 0x000fe2000780c0ff */
[----:B------:R-:W-:Y:S11]  /*52d0*/  BSSY.RECONVERGENT B6, `(.L_x_86) ;  /* 0x0000013000067945 */ /* 0x000ff60003800200 */
[----:B------:R-:W-:Y:S01]  /*52e0*/  @!UPT UIADD3 URZ, UPT, UPT, URZ, URZ, URZ ;  /* 0x000000fffffff290 */ /* 0x000fe2000fffe0ff */
[----:B------:R-:W-:Y:S05]  /*52f0*/  @!P0 BRA `(.L_x_87) ;  /* 0x0000000000408947 */ /* 0x000fea0003800000 */
        /* <DEDUP_REMOVED lines=16> */
.L_x_87:
[----:B------:R-:W-:Y:S05]  /*5400*/  BSYNC.RECONVERGENT B6 ;  /* 0x0000000000067941 */ /* 0x000fea0003800200 */
.L_x_86:
[----:B------:R-:W-:Y:S01]  /*5410*/  ISETP.NE.U32.AND P3, PT, R74, RZ, PT ;  /* 0x000000ff4a00720c */ /* 0x000fe20003f65070 */
[----:B------:R-:W-:Y:S01]  /*5420*/  UISETP.NE.AND UP1, UPT, UR61, URZ, UPT ;  /* 0x000000ff3d00728c */ /* 0x000fe2000bf25270 */
[----:B------:R-:W-:Y:S02]  /*5430*/  ISETP.NE.U32.AND P4, PT, R70, RZ, PT ;  /* 0x000000ff4600720c */ /* 0x000fe40003f85070 */
[----:B------:R-:W-:Y:S02]  /*5440*/  ISETP.NE.AND.EX P3, PT, R75, RZ, PT, P3 ;  /* 0x000000ff4b00720c */ /* 0x000fe40003f65330 */
[----:B------:R-:W-:Y:S02]  /*5450*/  PLOP3.LUT P1, PT, PT, PT, PT, 0x8, 0x80 ;  /* 0x000000000080781c */ /* 0x000fe40003f2e170 */
[----:B------:R-:W-:Y:S02]  /*5460*/  PLOP3.LUT P0, PT, PT, PT, UP1, 0x80, 0x8 ;  /* 0x000000000008781c */ /* 0x000fe40003f0f018 */
[----:B------:R-:W-:Y:S02]  /*5470*/  ISETP.NE.AND.EX P4, PT, R71, RZ, PT, P4 ;  /* 0x000000ff4700720c */ /* 0x000fe40003f85340 */
[----:B------:R-:W2:Y:S09]  /*5480*/  @UP1 LDCU.64 UR4, c[0x0][0x888] ;  /* 0x00011100ff0417ac */ /* 0x000eb20008000a00 */
[----:B------:R-:W-:Y:S01]  /*5490*/  @P0 PLOP3.LUT P1, PT, P3, PT, PT, 0x80, 0x8 ;  /* 0x000000000008081c */ /* 0x000fe20001f2f070 */
[----:B--2---:R-:W-:Y:S04]  /*54a0*/  @UP1 UISETP.NE.U32.AND UP0, UPT, UR4, URZ, UPT ;  /* 0x000000ff0400128c */ /* 0x004fe8000bf05070 */
[----:B------:R-:W-:Y:S04]  /*54b0*/  @UP1 UISETP.NE.AND.EX UP0, UPT, UR5, URZ, UPT, UP0 ;  /* 0x000000ff0500128c */ /* 0x000fe8000bf05300 */
[----:B------:R-:W-:Y:S01]  /*54c0*/  @UP1 USEL UR4, URZ, 0xffffffff, UP0 ;  /* 0xffffffffff041887 */ /* 0x000fe20008000000 */
[----:B------:R-:W-:Y:S11]  /*54d0*/  @!P3 BRA `(.L_x_88) ;  /* 0x000000000030b947 */ /* 0x000ff60003800000 */
[----:B------:R-:W-:Y:S01]  /*54e0*/  ISETP.NE.U32.AND P2, PT, R72, RZ, PT ;  /* 0x000000ff4800720c */ /* 0x000fe20003f45070 */
[----:B------:R-:W2:Y:S01]  /*54f0*/  LDCU.64 UR6, c[0x0][0x358] ;  /* 0x00006b00ff0677ac */ /* 0x000ea20008000a00 */
[----:B------:R-:W-:Y:S02]  /*5500*/  IMAD.MOV.U32 R79, RZ, RZ, 0x1 ;  /* 0x00000001ff4f7424 */ /* 0x000fe400078e00ff */
[----:B------:R-:W-:Y:S11]  /*5510*/  ISETP.NE.AND.EX P2, PT, R73, RZ, PT, P2 ;  /* 0x000000ff4900720c */ /* 0x000ff60003f45320 */
[----:B------:R-:W-:Y:S02]  /*5520*/  @!UPT UIADD3 URZ, UPT, UPT, URZ, URZ, URZ ;  /* 0x000000fffffff290 */ /* 0x000fe4000fffe0ff */
[----:B------:R-:W3:Y:S01]  /*5530*/  @P2 LDC.64 R2, c[0x0][0x888] ;  /* 0x00022200ff022b82 */ /* 0x000ee20000000a00 */
[----:B-1----:R-:W-:Y:S04]  /*5540*/  @P2 IMAD R0, R74, UR36, RZ ;  /* 0x000000244a002c24 */ /* 0x002fe8000f8e02ff */
[----:B---3--:R-:W-:Y:S04]  /*5550*/  @P2 IMAD.WIDE R2, R0, 0x4, R2 ;  /* 0x0000000400022825 */ /* 0x008fe800078e0202 */
[----:B------:R-:W-:Y:S01]  /*5560*/  HFMA2 R0, -RZ, RZ, 0, 5.9604644775390625e-08 ;  /* 0x00000001ff007431 */ /* 0x000fe200000001ff */
[----:B--2--5:R2:W5:Y:S04]  /*5570*/  @P2 LDG.E R39, desc[UR6][R2.64] ;  /* 0x0000000602272981 */ /* 0x024568000c1e1900 */
[----:B------:R-:W-:Y:S01]  /*5580*/  @!P2 PRMT R79, R0, 0x7610, R79 ;  /* 0x00007610004fa816 */ /* 0x000fe2000000004f */
[----:B--2---:R-:W3:Y:S06]  /*5590*/  @!P2 LDC R39, c[0x0][0x880] ;  /* 0x00022000ff27ab82 */ /* 0x004eec0000000800 */
.L_x_88:
[----:B------:R-:W-:Y:S05]  /*55a0*/  @!P4 BRA `(.L_x_89) ;  /* 0x000000000024c947 */ /* 0x000fea0003800000 */
[----:B------:R-:W-:Y:S01]  /*55b0*/  ISETP.NE.U32.AND P2, PT, R68, RZ, PT ;  /* 0x000000ff4400720c */ /* 0x000fe20003f45070 */
[----:B------:R-:W2:Y:S03]  /*55c0*/  LDCU.64 UR6, c[0x0][0x358] ;  /* 0x00006b00ff0677ac */ /* 0x000ea60008000a00 */
[----:B------:R-:W-:Y:S11]  /*55d0*/  ISETP.NE.AND.EX P2, PT, R69, RZ, PT, P2 ;  /* 0x000000ff4500720c */ /* 0x000ff60003f45320 */
[----:B------:R-:W-:Y:S02]  /*55e0*/  @!UPT UIADD3 URZ, UPT, UPT, URZ, URZ, URZ ;  /* 0x000000fffffff290 */ /* 0x000fe4000fffe0ff */
[----:B------:R-:W4:Y:S01]  /*55f0*/  @P2 LDC.64 R2, c[0x0][0x8a8] ;  /* 0x00022a00ff022b82 */ /* 0x000f220000000a00 */
[----:B-1----:R-:W-:Y:S04]  /*5600*/  @P2 IMAD R0, R70, UR36, RZ ;  /* 0x0000002446002c24 */ /* 0x002fe8000f8e02ff */
[----:B----4-:R-:W-:Y:S05]  /*5610*/  @P2 IMAD.WIDE R2, R0, 0x4, R2 ;  /* 0x0000000400022825 */ /* 0x010fea00078e0202 */
[----:B--2--5:R2:W5:Y:S02]  /*5620*/  @P2 LDG.E R38, desc[UR6][R2.64] ;  /* 0x0000000602262981 */ /* 0x024564000c1e1900 */
[----:B--2---:R-:W4:Y:S02]  /*5630*/  @!P2 LDC R38, c[0x0][0x8a0] ;  /* 0x00022800ff26ab82 */ /* 0x004f240000000800 */
.L_x_89:
[----:B---3-5:R-:W-:Y:S01]  /*5640*/  @P0 FSETP.NEU.AND P4, PT, R39, RZ, PT ;  /* 0x000000ff2700020b */ /* 0x028fe20003f8d000 */
[----:B-1----:R-:W-:Y:S01]  /*5650*/  IMAD.U32 R0, RZ, RZ, UR4 ;  /* 0x00000004ff007e24 */ /* 0x002fe2000f8e00ff */
[----:B------:R-:W-:Y:S01]  /*5660*/  @P0 LOP3.LUT P2, RZ, R79, 0xff, RZ, 0xc0, !PT ;  /* 0x000000ff4fff0812 */ /* 0x000fe2000784c0ff */
[----:B------:R-:W-:Y:S01]  /*5670*/  BSSY B1, `(.L_x_90) ;  /* 0x0000039000017945 */ /* 0x000fe20003800000 */
[----:B------:R-:W-:Y:S02]  /*5680*/  @P0 SEL R2, RZ, 0xffffffff, P4 ;  /* 0xffffffffff020807 */ /* 0x000fe40002000000 */
[----:B------:R-:W-:Y:S02]  /*5690*/  CS2R R66, SRZ ;  /* 0x0000000000427805 */ /* 0x000fe4000001ff00 */
[----:B------:R-:W-:Y:S02]  /*56a0*/  LEA R22, R36, UR44, 0x3 ;  /* 0x0000002c24167c11 */ /* 0x000fe4000f8e18ff */
[----:B------:R-:W-:Y:S02]  /*56b0*/  CS2R R64, SRZ ;  /* 0x0000000000407805 */ /* 0x000fe4000001ff00 */
[----:B------:R-:W-:Y:S02]  /*56c0*/  @P1 SEL R2, R0, R2, !P2 ;  /* 0x0000000200021207 */ /* 0x000fe40005000000 */
[----:B------:R-:W-:Y:S02]  /*56d0*/  CS2R R18, SRZ ;  /* 0x0000000000127805 */ /* 0x000fe4000001ff00 */
[----:B------:R-:W-:Y:S02]  /*56e0*/  SHF.L.U32 R3, R84, 0x1f, RZ ;  /* 0x0000001f54037819 */ /* 0x000fe400000006ff */
[----:B------:R-:W-:Y:S02]  /*56f0*/  CS2R R16, SRZ ;  /* 0x0000000000107805 */ /* 0x000fe4000001ff00 */
[----:B------:R-:W-:Y:S02]  /*5700*/  @P0 LOP3.LUT R2, R2, 0x1, RZ, 0xc0, !PT ;  /* 0x0000000102020812 */ /* 0x000fe400078ec0ff */
[----:B------:R-:W-:Y:S02]  /*5710*/  PLOP3.LUT P5, PT, PT, PT, PT, 0x8, 0x80 ;  /* 0x000000000080781c */ /* 0x000fe40003fae170 */
[----:B------:R-:W-:Y:S02]  /*5720*/  ISETP.NE.U32.OR P1, PT, R2, 0x1, !P0 ;  /* 0x000000010200780c */ /* 0x000fe40004725470 */
[----:B------:R-:W-:Y:S11]  /*5730*/  LEA.HI R2, R36, R36, RZ, 0x1 ;  /* 0x0000002424027211 */ /* 0x000ff600078f08ff */
[----:B------:R-:W-:Y:S04]  /*5740*/  @P1 SHF.L.U32 R0, R82, 0x1f, RZ ;  /* 0x0000001f52001819 */ /* 0x000fe800000006ff */
[----:B------:R1:W2:Y:S01]  /*5750*/  @P1 SYNCS.PHASECHK.TRANS64.TRYWAIT P0, [UR44+0x30], R0 ;  /* 0x00003000ff0015a7 */ /* 0x0002a2000800112c */
[----:B------:R3:W3:Y:S01]  /*5760*/  SYNCS.PHASECHK.TRANS64.TRYWAIT P4, [R22+URZ+0x70], R3 ;  /* 0x00007003160075a7 */ /* 0x0006e200080811ff */
[C---:B-1----:R-:W-:Y:S01]  /*5770*/  IMAD.SHL.U32 R0, R2.reuse, 0x20, RZ ;  /* 0x0000002002007824 */ /* 0x042fe200078e00ff */
[----:B------:R-:W-:Y:S04]  /*5780*/  LOP3.LUT R2, R2, 0xffe, RZ, 0xc0, !PT ;  /* 0x00000ffe02027812 */ /* 0x000fe800078ec0ff */
[----:B------:R-:W-:Y:S01]  /*5790*/  LOP3.LUT R0, R0, 0xffffffc0, RZ, 0xc0, !PT ;  /* 0xffffffc000007812 */ /* 0x000fe200078ec0ff */
[----:B------:R-:W-:Y:S04]  /*57a0*/  IMAD.IADD R2, R36, 0x1, -R2 ;  /* 0x0000000124027824 */ /* 0x000fe800078e0a02 */
[----:B------:R-:W-:Y:S04]  /*57b0*/  IMAD.IADD R0, R37, 0x1, R0 ;  /* 0x0000000125007824 */ /* 0x000fe800078e0200 */
[----:B------:R-:W-:Y:S01]  /*57c0*/  IMAD R2, R2, 0x100000, R0 ;  /* 0x0010000002027824 */ /* 0x000fe200078e0200 */
[----:B--2---:R-:W-:Y:S01]  /*57d0*/  @P1 PLOP3.LUT P5, PT, P0, PT, PT, 0x8, 0x80 ;  /* 0x000000000080181c */ /* 0x004fe200007ae170 */
[----:B------:R-:W-:Y:S01]  /*57e0*/  @!UPT UIADD3 URZ, UPT, UPT, URZ, URZ, URZ ;  /* 0x000000fffffff290 */ /* 0x000fe2000fffe0ff */
[----:B---3--:R-:W-:Y:S11]  /*57f0*/  @!P1 BRA `(.L_x_91) ;  /* 0x0000000000809947 */ /* 0x008ff60003800000 */
[----:B------:R-:W-:Y:S01]  /*5800*/  ISETP.NE.U32.AND P0, PT, RZ, UR58, PT ;  /* 0x0000003aff007c0c */ /* 0x000fe2000bf05070 */
[----:B------:R-:W-:Y:S01]  /*5810*/  BSSY B0, `(.L_x_92) ;  /* 0x0000012000007945 */ /* 0x000fe20003800000 */
[----:B------:R-:W-:Y:S02]  /*5820*/  FSETP.NEU.AND P2, PT, R39, RZ, PT ;  /* 0x000000ff2700720b */ /* 0x000fe40003f4d000 */
[----:B------:R-:W-:Y:S02]  /*5830*/  CS2R R18, SRZ ;  /* 0x0000000000127805 */ /* 0x000fe4000001ff00 */
[----:B------:R-:W-:Y:S02]  /*5840*/  ISETP.NE.AND.EX P0, PT, RZ, UR59, PT, P0 ;  /* 0x0000003bff007c0c */ /* 0x000fe4000bf05300 */
[----:B------:R-:W-:Y:S02]  /*5850*/  CS2R R16, SRZ ;  /* 0x0000000000107805 */ /* 0x000fe4000001ff00 */
[----:B------:R-:W-:Y:S02]  /*5860*/  LOP3.LUT P1, RZ, R79, 0xff, RZ, 0xc0, !PT ;  /* 0x000000ff4fff7812 */ /* 0x000fe4000782c0ff */
[----:B------:R-:W-:Y:S02]  /*5870*/  CS2R R66, SRZ ;  /* 0x0000000000427805 */ /* 0x000fe4000001ff00 */
[----:B------:R-:W-:Y:S02]  /*5880*/  SEL R0, RZ, 0xffffffff, P2 ;  /* 0xffffffffff007807 */ /* 0x000fe40001000000 */
[----:B------:R-:W-:Y:S02]  /*5890*/  CS2R R64, SRZ ;  /* 0x0000000000407805 */ /* 0x000fe4000001ff00 */
[----:B------:R-:W-:Y:S04]  /*58a0*/  SEL R4, RZ, 0xffffffff, P0 ;  /* 0xffffffffff047807 */ /* 0x000fe80000000000 */
[----:B------:R-:W-:Y:S04]  /*58b0*/  @P3 SEL R0, R4, R0, !P1 ;  /* 0x0000000004003207 */ /* 0x000fe80004800000 */
[----:B------:R-:W-:Y:S04]  /*58c0*/  LOP3.LUT R0, R0, 0x1, RZ, 0xc0, !PT ;  /* 0x0000000100007812 */ /* 0x000fe800078ec0ff */
[----:B------:R-:W-:Y:S01]  /*58d0*/  ISETP.NE.U32.AND P0, PT, R0, 0x1, PT ;  /* 0x000000010000780c */ /* 0x000fe20003f05070 */
[----:B------:R-:W-:Y:S01]  /*58e0*/  @!UPT UIADD3 URZ, UPT, UPT, URZ, URZ, URZ ;  /* 0x000000fffffff290 */ /* 0x000fe2000fffe0ff */
[----:B------:R-:W-:Y:S11]  /*58f0*/  @!P5 BRA `(.L_x_93) ;  /* 0x00000000000cd947 */ /* 0x000ff60003800000 */
[----:B------:R-:W-:Y:S04]  /*5900*/  SHF.L.U32 R4, R82, 0x1f, RZ ;  /* 0x0000001f52047819 */ /* 0x000fe800000006ff */
[----:B------:R-:W1:Y:S02]  /*5910*/  SYNCS.PHASECHK.TRANS64.TRYWAIT P1, [UR44+0x30], R4 ;  /* 0x00003004ff0075a7 */ /* 0x000e64000802112c */
[----:B-1----:R-:W-:Y:S05]  /*5920*/  @!P1 BRA `(.L_x_94) ;  /* 0x0000001400389947 */ /* 0x002fea0003800000 */
.L_x_93:
[----:B------:R-:W-:Y:S05]  /*5930*/  BSYNC B0 ;  /* 0x0000000000007941 */ /* 0x000fea0003800000 */
.L_x_92:
[----:B------:R2:W3:Y:S01]  /*5940*/  @P0 LDS.128 R16, [R78+UR44+0x200] ;  /* 0x0002002c4e100984 */ /* 0x0004e20008000c00 */
[----:B------:R-:W-:Y:S01]  /*5950*/  UIADD3 UR4, UPT, UPT, UR44, 0x38, URZ ;  /* 0x000000382c047890 */ /* 0x000fe2000fffe0ff */
[----:B------:R-:W-:Y:S02]  /*5960*/  LOP3.LUT R82, R82, 0x1, RZ, 0x3c, !PT ;  /* 0x0000000152527812 */ /* 0x000fe400078e3cff */
[----:B------:R2:W1:Y:S01]  /*5970*/  @P0 LDS.128 R64, [R77+0x10] ;  /* 0x000010004d400984 */ /* 0x0004620000000c00 */
[----:B------:R-:W-:Y:S01]  /*5980*/  UPRMT UR4, UR48, 0x654, UR4 ;  /* 0x0000065430047896 */ /* 0x000fe20008000004 */
[----:B------:R-:W-:Y:S01]  /*5990*/  @!PT LDS RZ, [RZ] ;  /* 0x00000000fffff984 */ /* 0x000fe20000000800 */
[----:B------:R-:W-:Y:S01]  /*59a0*/  @!PT LDS RZ, [RZ] ;  /* 0x00000000fffff984 */ /* 0x000fe20000000800 */
[----:B------:R-:W-:Y:S01]  /*59b0*/  @!PT LDS RZ, [RZ] ;  /* 0x00000000fffff984 */ /* 0x000fe20000000800 */
[----:B------:R-:W-:Y:S01]  /*59c0*/  @!PT LDS RZ, [RZ] ;  /* 0x00000000fffff984 */ /* 0x000fe20000000800 */
[----:B------:R5:W-:Y:S06]  /*59d0*/  MEMBAR.ALL.CTA ;  /* 0x0000000000007992 */ /* 0x000bec0000008000 */
[----:B-----5:R-:W5:Y:S02]  /*59e0*/  FENCE.VIEW.ASYNC.S ;  /* 0x00000000000073c6 */ /* 0x020f640000000000 */
[----:B-----5:R-:W-:Y:S03]  /*59f0*/  SYNCS.ARRIVE.TRANS64.RED.A1T0 RZ, [UR4], RZ ;  /* 0x000000ffffff79a7 */ /* 0x020fe60008100404 */
.L_x_91:
[----:B------:R-:W-:Y:S05]  /*5a00*/  BSYNC B1 ;  /* 0x0000000000017941 */ /* 0x000fea0003800000 */
.L_x_90:
[----:B-1----:R-:W-:Y:S04]  /*5a10*/  SHF.R.U32.HI R0, RZ, 0x15, R2 ;  /* 0x00000015ff007819 */ /* 0x002fe80000011602 */
[----:B------:R-:W-:Y:S01]  /*5a20*/  LOP3.LUT P0, RZ, R0, 0x3, R80, 0x48, !PT ;  /* 0x0000000300ff7812 */ /* 0x000fe20007804850 */
[----:B------:R-:W-:Y:S01]  /*5a30*/  @!UPT UIADD3 URZ, UPT, UPT, URZ, URZ, URZ ;  /* 0x000000fffffff290 */ /* 0x000fe2000fffe0ff */
[----:B------:R-:W-:Y:S11]  /*5a40*/  @P4 BRA `(.L_x_95) ;  /* 0x0000000000084947 */ /* 0x000ff60003800000 */
[----:B------:R-:W1:Y:S02]  /*5a50*/  SYNCS.PHASECHK.TRANS64.TRYWAIT P1, [R22+URZ+0x70], R3 ;  /* 0x00007003160075a7 */ /* 0x000e6400080211ff */
[----:B-1----:R-:W-:Y:S05]  /*5a60*/  @!P1 BRA `(.L_x_96) ;  /* 0x0000001400009947 */ /* 0x002fea0003800000 */
.L_x_95:
[----:B------:R-:W-:Y:S05]  /*5a70*/  @!P0 BRA `(.L_x_97) ;  /* 0x0000000000408947 */ /* 0x000fea0003800000 */
[----:B------:R-:W1:Y:S01]  /*5a80*/  LDCU.64 UR8, c[0x4][0x70] ;  /* 0x01000e00ff0877ac */ /* 0x000e620008000a00 */
[----:B------:R-:W-:Y:S01]  /*5a90*/  MOV R15, 0x0 ;  /* 0x00000000000f7802 */ /* 0x000fe20000000f00 */
[----:B------:R-:W-:Y:S02]  /*5aa0*/  HFMA2 R12, -RZ, RZ, 0, 5.9604644775390625e-08 ;  /* 0x00000001ff0c7431 */ /* 0x000fe400000001ff */
[----:B------:R-:W-:Y:S02]  /*5ab0*/  IMAD.MOV.U32 R8, RZ, RZ, 0x192 ;  /* 0x00000192ff087424 */ /* 0x000fe400078e00ff */
[----:B------:R-:W-:Y:S01]  /*5ac0*/  IMAD.MOV.U32 R13, RZ, RZ, RZ ;  /* 0x000000ffff0d7224 */ /* 0x000fe200078e00ff */
[----:B------:R-:W5:Y:S01]  /*5ad0*/  LDCU.64 UR6, c[0x4][0x78] ;  /* 0x01000f00ff0677ac */ /* 0x000f620008000a00 */
[----:B------:R-:W2:Y:S01]  /*5ae0*/  LDC.64 R14, c[0x4][R15] ;  /* 0x010000000f0e7b82 */ /* 0x000ea20000000a00 */
[----:B------:R-:W3:Y:S01]  /*5af0*/  LDCU.64 UR4, c[0x4][0x10] ;  /* 0x01000200ff0477ac */ /* 0x000ee20008000a00 */
[----:B-1----:R-:W-:Y:S01]  /*5b00*/  MOV R5, UR9 ;  /* 0x0000000900057c02 */ /* 0x002fe20008000f00 */
[----:B------:R-:W-:Y:S01]  /*5b10*/  IMAD.U32 R4, RZ, RZ, UR8 ;  /* 0x00000008ff047e24 */ /* 0x000fe2000f8e00ff */
[----:B-----5:R-:W-:Y:S01]  /*5b20*/  MOV R7, UR7 ;  /* 0x0000000700077c02 */ /* 0x020fe20008000f00 */
[----:B------:R-:W-:Y:S01]  /*5b30*/  IMAD.U32 R6, RZ, RZ, UR6 ;  /* 0x00000006ff067e24 */ /* 0x000fe2000f8e00ff */
[----:B---3--:R-:W-:Y:S01]  /*5b40*/  MOV R11, UR5 ;  /* 0x00000005000b7c02 */ /* 0x008fe20008000f00 */
[----:B------:R-:W-:Y:S02]  /*5b50*/  IMAD.U32 R10, RZ, RZ, UR4 ;  /* 0x00000004ff0a7e24 */ /* 0x000fe4000f8e00ff */
[----:B------:R-:W-:Y:S07]  /*5b60*/  LEPC R20, `(.L_x_97) ;  /* 0x000000001014794e */ /* 0x000fee0000000000 */
[----:B--2-4-:R-:W-:Y:S05]  /*5b70*/  CALL.ABS.NOINC R14 ;  /* 0x000000000e007343 */ /* 0x014fea0003c00000 */
.L_x_97:
[----:B------:R-:W-:Y:S01]  /*5b80*/  LOP3.LUT P0, RZ, R76, 0x60, RZ, 0xc0, !PT ;  /* 0x000000604cff7812 */ /* 0x000fe2000780c0ff */
[----:B------:R-:W-:Y:S05]  /*5b90*/  WARPSYNC.ALL ;  /* 0x0000000000007948 */ /* 0x000fea0003800000 */
[----:B------:R-:W-:Y:S01]  /*5ba0*/  R2UR UR4, R2 ;  /* 0x00000000020472ca */ /* 0x000fe200000e0000 */
[----:B------:R-:W-:Y:S01]  /*5bb0*/  BSSY.RECONVERGENT B0, `(.L_x_98) ;  /* 0x000009f000007945 */ /* 0x000fe20003800200 */
[-C--:B---3--:R-:W-:Y:S02]  /*5bc0*/  F2FP.F16.E4M3.UNPACK_B R2, R16.reuse ;  /* 0x00000010ff02723e */ /* 0x088fe400020006ff */
[----:B------:R-:W-:Y:S02]  /*5bd0*/  F2FP.F16.E4M3.UNPACK_B R16, R16.H1 ;  /* 0x00000010ff10723e */ /* 0x000fe400030006ff */
[----:B------:R-:W-:Y:S01]  /*5be0*/  R2UR UR5, R22 ;  /* 0x00000000160572ca */ /* 0x000fe200000e0000 */
[----:B------:R-:W-:Y:S01]  /*5bf0*/  HADD2.F32 R0, -RZ, R2.H0_H0 ;  /* 0x20000002ff007230 */ /* 0x000fe20000004100 */
[-C--:B------:R-:W-:Y:S01]  /*5c00*/  F2FP.F16.E4M3.UNPACK_B R42, R17.reuse ;  /* 0x00000011ff2a723e */ /* 0x080fe200020006ff */
[--C-:B------:R-:W-:Y:S01]  /*5c10*/  HADD2.F32 R3, -RZ, R16.reuse.H0_H0 ;  /* 0x20000010ff037230 */ /* 0x100fe20000004100 */
[----:B------:R-:W-:Y:S01]  /*5c20*/  F2FP.F16.E4M3.UNPACK_B R44, R17.H1 ;  /* 0x00000011ff2c723e */ /* 0x000fe200030006ff */
[----:B------:R-:W-:Y:S01]  /*5c30*/  HADD2.F32 R40, -RZ, R16.H1_H1 ;  /* 0x30000010ff287230 */ /* 0x000fe20000004100 */
[-C--:B------:R-:W-:Y:S01]  /*5c40*/  F2FP.F16.E4M3.UNPACK_B R46, R18.reuse ;  /* 0x00000012ff2e723e */ /* 0x080fe200020006ff */
[----:B------:R-:W-:Y:S01]  /*5c50*/  HADD2.F32 R2, -RZ, R2.H1_H1 ;  /* 0x30000002ff027230 */ /* 0x000fe20000004100 */
[----:B------:R-:W-:Y:S01]  /*5c60*/  F2FP.F16.E4M3.UNPACK_B R48, R18.H1 ;  /* 0x00000012ff30723e */ /* 0x000fe200030006ff */
[--C-:B------:R-:W-:Y:S01]  /*5c70*/  HADD2.F32 R41, -RZ, R42.reuse.H0_H0 ;  /* 0x2000002aff297230 */ /* 0x100fe20000004100 */
[-C--:B------:R-:W-:Y:S01]  /*5c80*/  F2FP.F16.E4M3.UNPACK_B R50, R19.reuse ;  /* 0x00000013ff32723e */ /* 0x080fe200020006ff */
[----:B------:R-:W-:Y:S01]  /*5c90*/  HADD2.F32 R42, -RZ, R42.H1_H1 ;  /* 0x3000002aff2a7230 */ /* 0x000fe20000004100 */
[----:B------:R-:W-:Y:S01]  /*5ca0*/  F2FP.F16.E4M3.UNPACK_B R52, R19.H1 ;  /* 0x00000013ff34723e */ /* 0x000fe200030006ff */
[----:B------:R-:W-:Y:S01]  /*5cb0*/  HADD2.F32 R43, -RZ, R44.H0_H0 ;  /* 0x2000002cff2b7230 */ /* 0x000fe20000004100 */
[----:B------:R-:W-:Y:S01]  /*5cc0*/  LDTM.16dp32bit_t0_t15.x32 R4, tmem[UR4] ;  /* 0x00000004000479ee */ /* 0x000fe20008a80000 */
[----:B------:R-:W1:Y:S01]  /*5cd0*/  LDTM.16dp32bit_t16_t31.x32 R4, tmem[UR4+0x20] ;  /* 0x00002004000479ee */ /* 0x000e620008aa0000 */
[----:B------:R-:W-:Y:S01]  /*5ce0*/  NOP ;  /* 0x0000000000007918 */ /* 0x000fe20000000000 */
[----:B------:R-:W-:Y:S01]  /*5cf0*/  UIADD3 UR4, UPT, UPT, UR5, 0x90, URZ ;  /* 0x0000009005047890 */ /* 0x000fe2000fffe0ff */
[--C-:B------:R-:W-:Y:S01]  /*5d00*/  HADD2.F32 R45, -RZ, R46.reuse.H0_H0 ;  /* 0x2000002eff2d7230 */ /* 0x100fe20000004100 */
[----:B------:R-:W-:Y:S01]  /*5d10*/  F2FP.F16.E4M3.UNPACK_B R54, R64 ;  /* 0x00000040ff36723e */ /* 0x000fe200020006ff */
[----:B------:R-:W-:Y:S01]  /*5d20*/  HADD2.F32 R46, -RZ, R46.H1_H1 ;  /* 0x3000002eff2e7230 */ /* 0x000fe20000004100 */
[----:B------:R-:W-:Y:S01]  /*5d30*/  UPRMT UR4, UR48, 0x654, UR4 ;  /* 0x0000065430047896 */ /* 0x000fe20008000004 */
[--C-:B------:R-:W-:Y:S01]  /*5d40*/  HADD2.F32 R49, -RZ, R50.reuse.H0_H0 ;  /* 0x20000032ff317230 */ /* 0x100fe20000004100 */
[-C--:B------:R-:W-:Y:S01]  /*5d50*/  F2FP.F16.E4M3.UNPACK_B R58, R65.reuse ;  /* 0x00000041ff3a723e */ /* 0x080fe200020006ff */
[----:B------:R-:W-:Y:S01]  /*5d60*/  HADD2.F32 R50, -RZ, R50.H1_H1 ;  /* 0x30000032ff327230 */ /* 0x000fe20000004100 */
[----:B------:R-:W-:Y:S01]  /*5d70*/  F2FP.F16.E4M3.UNPACK_B R62, R66 ;  /* 0x00000042ff3e723e */ /* 0x000fe200020006ff */
[--C-:B------:R-:W-:Y:S01]  /*5d80*/  HADD2.F32 R53, -RZ, R54.reuse.H0_H0 ;  /* 0x20000036ff357230 */ /* 0x100fe20000004100 */
[----:B------:R-:W-:Y:S01]  /*5d90*/  F2FP.F16.E4M3.UNPACK_B R56, R64.H1 ;  /* 0x00000040ff38723e */ /* 0x000fe200030006ff */
[----:B------:R-:W-:Y:S01]  /*5da0*/  HADD2.F32 R54, -RZ, R54.H1_H1 ;  /* 0x30000036ff367230 */ /* 0x000fe20000004100 */
[----:B------:R-:W-:Y:S01]  /*5db0*/  F2FP.F16.E4M3.UNPACK_B R60, R65.H1 ;  /* 0x00000041ff3c723e */ /* 0x000fe200030006ff */
[----:B-1----:R-:W-:Y:S01]  /*5dc0*/  SYNCS.ARRIVE.TRANS64.RED.A1T0 RZ, [UR4], RZ ;  /* 0x000000ffffff79a7 */ /* 0x002fe20008100404 */
[--C-:B------:R-:W-:Y:S01]  /*5dd0*/  HADD2.F32 R57, -RZ, R58.reuse.H0_H0 ;  /* 0x2000003aff397230 */ /* 0x100fe20000004100 */
[-C--:B------:R-:W-:Y:S01]  /*5de0*/  F2FP.F16.E4M3.UNPACK_B R65, R67.reuse ;  /* 0x00000043ff41723e */ /* 0x080fe200020006ff */
[----:B------:R-:W-:Y:S01]  /*5df0*/  HADD2.F32 R58, -RZ, R58.H1_H1 ;  /* 0x3000003aff3a7230 */ /* 0x000fe20000004100 */
[----:B------:R-:W-:Y:S01]  /*5e00*/  F2FP.F16.E4M3.UNPACK_B R64, R66.H1 ;  /* 0x00000042ff40723e */ /* 0x000fe200030006ff */
[--C-:B------:R-:W-:Y:S01]  /*5e10*/  HADD2.F32 R61, -RZ, R62.reuse.H0_H0 ;  /* 0x2000003eff3d7230 */ /* 0x100fe20000004100 */
[----:B------:R-:W-:Y:S01]  /*5e20*/  F2FP.F16.E4M3.UNPACK_B R67, R67.H1 ;  /* 0x00000043ff43723e */ /* 0x000fe200030006ff */
[----:B------:R-:W-:Y:S01]  /*5e30*/  HADD2.F32 R62, -RZ, R62.H1_H1 ;  /* 0x3000003eff3e7230 */ /* 0x000fe20000004100 */
[----:B------:R-:W-:Y:S01]  /*5e40*/  IADD3 R36, PT, PT, R36, 0x1, RZ ;  /* 0x0000000124247810 */ /* 0x000fe20007ffe0ff */
[C---:B----4-:R-:W-:Y:S01]  /*5e50*/  FMUL R4, R38.reuse, R4 ;  /* 0x0000000426047220 */ /* 0x050fe20000400000 */
[C---:B------:R-:W-:Y:S01]  /*5e60*/  FMUL R5, R38.reuse, R5 ;  /* 0x0000000526057220 */ /* 0x040fe20000400000 */
[C---:B------:R-:W-:Y:S01]  /*5e70*/  FMUL R8, R38.reuse, R8 ;  /* 0x0000000826087220 */ /* 0x040fe20000400000 */
[C---:B------:R-:W-:Y:S01]  /*5e80*/  FMUL R9, R38.reuse, R9 ;  /* 0x0000000926097220 */ /* 0x040fe20000400000 */
[C---:B------:R-:W-:Y:S01]  /*5e90*/  FFMA R4, R39.reuse, R0, R4 ;  /* 0x0000000027047223 */ /* 0x040fe20000000004 */
[C---:B------:R-:W-:Y:S01]  /*5ea0*/  FFMA R5, R39.reuse, R2, R5 ;  /* 0x0000000227057223 */ /* 0x040fe20000000005 */
[C---:B------:R-:W-:Y:S01]  /*5eb0*/  FMUL R12, R38.reuse, R12 ;  /* 0x0000000c260c7220 */ /* 0x040fe20000400000 */
        /* <DEDUP_REMOVED lines=10> */
[----:B------:R-:W-:Y:S02]  /*5f60*/  HADD2.F32 R44, -RZ, R44.H1_H1 ;  /* 0x3000002cff2c7230 */ /* 0x000fe40000004100 */
[C---:B------:R-:W-:Y:S01]  /*5f70*/  FMUL R10, R38.reuse, R10 ;  /* 0x0000000a260a7220 */ /* 0x040fe20000400000 */
[C---:B------:R-:W-:Y:S01]  /*5f80*/  FFMA R6, R39.reuse, R3, R6 ;  /* 0x0000000327067223 */ /* 0x040fe20000000006 */
[C---:B------:R-:W-:Y:S01]  /*5f90*/  FFMA R7, R39.reuse, R40, R7 ;  /* 0x0000002827077223 */ /* 0x040fe20000000007 */
[C---:B------:R-:W-:Y:S01]  /*5fa0*/  FFMA R8, R39.reuse, R41, R8 ;  /* 0x0000002927087223 */ /* 0x040fe20000000008 */
[C---:B------:R-:W-:Y:S01]  /*5fb0*/  FFMA R9, R39.reuse, R42, R9 ;  /* 0x0000002a27097223 */ /* 0x040fe20000000009 */
[----:B------:R-:W-:Y:S01]  /*5fc0*/  FFMA R10, R39, R43, R10 ;  /* 0x0000002b270a7223 */ /* 0x000fe2000000000a */
[--C-:B------:R-:W-:Y:S01]  /*5fd0*/  HADD2.F32 R40, -RZ, R65.reuse.H0_H0 ;  /* 0x20000041ff287230 */ /* 0x100fe20000004100 */
[----:B------:R-:W-:Y:S01]  /*5fe0*/  F2FP.SATFINITE.E4M3.F32.PACK_AB_MERGE_C R86, R7, R6, RZ ;  /* 0x000000060756723e */ /* 0x000fe200048070ff */
[C---:B------:R-:W-:Y:S01]  /*5ff0*/  FMUL R7, R38.reuse, R24 ;  /* 0x0000001826077220 */ /* 0x040fe20000400000 */
[C---:B------:R-:W-:Y:S01]  /*6000*/  FMUL R24, R38.reuse, R29 ;  /* 0x0000001d26187220 */ /* 0x040fe20000400000 */
[C---:B------:R-:W-:Y:S01]  /*6010*/  FMUL R29, R38.reuse, R34 ;  /* 0x00000022261d7220 */ /* 0x040fe20000400000 */
[----:B------:R-:W-:Y:S02]  /*6020*/  HADD2.F32 R65, -RZ, R65.H1_H1 ;  /* 0x30000041ff417230 */ /* 0x000fe40000004100 */
[C---:B------:R-:W-:Y:S01]  /*6030*/  FMUL R11, R38.reuse, R11 ;  /* 0x0000000b260b7220 */ /* 0x040fe20000400000 */
[--C-:B------:R-:W-:Y:S02]  /*6040*/  HADD2.F32 R47, -RZ, R48.reuse.H0_H0 ;  /* 0x20000030ff2f7230 */ /* 0x100fe40000004100 */
[C---:B------:R-:W-:Y:S01]  /*6050*/  FMUL R14, R38.reuse, R14 ;  /* 0x0000000e260e7220 */ /* 0x040fe20000400000 */
[----:B------:R-:W-:Y:S02]  /*6060*/  HADD2.F32 R48, -RZ, R48.H1_H1 ;  /* 0x30000030ff307230 */ /* 0x000fe40000004100 */
[C---:B------:R-:W-:Y:S01]  /*6070*/  FFMA R11, R39.reuse, R44, R11 ;  /* 0x0000002c270b7223 */ /* 0x040fe2000000000b */
[C---:B------:R-:W-:Y:S01]  /*6080*/  FFMA R12, R39.reuse, R45, R12 ;  /* 0x0000002d270c7223 */ /* 0x040fe2000000000c */
[C---:B------:R-:W-:Y:S01]  /*6090*/  FFMA R13, R39.reuse, R46, R13 ;  /* 0x0000002e270d7223 */ /* 0x040fe2000000000d */
[----:B------:R-:W-:Y:S01]  /*60a0*/  FFMA R14, R39, R47, R14 ;  /* 0x0000002f270e7223 */ /* 0x000fe2000000000e */
[C---:B------:R-:W-:Y:S01]  /*60b0*/  FMUL R15, R38.reuse, R15 ;  /* 0x0000000f260f7220 */ /* 0x040fe20000400000 */
[--C-:B------:R-:W-:Y:S01]  /*60c0*/  HADD2.F32 R51, -RZ, R52.reuse.H0_H0 ;  /* 0x20000034ff337230 */ /* 0x100fe20000004100 */
[----:B------:R-:W-:Y:S01]  /*60d0*/  F2FP.SATFINITE.E4M3.F32.PACK_AB_MERGE_C R10, R11, R10, RZ ;  /* 0x0000000a0b0a723e */ /* 0x000fe200048070ff */
[----:B------:R-:W-:Y:S02]  /*60e0*/  HADD2.F32 R52, -RZ, R52.H1_H1 ;  /* 0x30000034ff347230 */ /* 0x000fe40000004100 */
[C---:B------:R-:W-:Y:S01]  /*60f0*/  FFMA R15, R39.reuse, R48, R15 ;  /* 0x00000030270f7223 */ /* 0x040fe2000000000f */
[C---:B------:R-:W-:Y:S01]  /*6100*/  FFMA R16, R39.reuse, R49, R16 ;  /* 0x0000003127107223 */ /* 0x040fe20000000010 */
[C---:B------:R-:W-:Y:S01]  /*6110*/  FFMA R17, R39.reuse, R50, R17 ;  /* 0x0000003227117223 */ /* 0x040fe20000000011 */
[C---:B------:R-:W-:Y:S01]  /*6120*/  FMUL R18, R38.reuse, R18 ;  /* 0x0000001226127220 */ /* 0x040fe20000400000 */
[C---:B------:R-:W-:Y:S01]  /*6130*/  FMUL R19, R38.reuse, R19 ;  /* 0x0000001326137220 */ /* 0x040fe20000400000 */
[--C-:B------:R-:W-:Y:S02]  /*6140*/  HADD2.F32 R55, -RZ, R56.reuse.H0_H0 ;  /* 0x20000038ff377230 */ /* 0x100fe40000004100 */
[C---:B------:R-:W-:Y:S01]  /*6150*/  FMUL R3, R38.reuse, R22 ;  /* 0x0000001626037220 */ /* 0x040fe20000400000 */
[C---:B------:R-:W-:Y:S01]  /*6160*/  FFMA R18, R39.reuse, R51, R18 ;  /* 0x0000003327127223 */ /* 0x040fe20000000012 */
[----:B------:R-:W-:Y:S02]  /*6170*/  HADD2.F32 R56, -RZ, R56.H1_H1 ;  /* 0x30000038ff387230 */ /* 0x000fe40000004100 */
[C---:B------:R-:W-:Y:S01]  /*6180*/  FFMA R19, R39.reuse, R52, R19 ;  /* 0x0000003427137223 */ /* 0x040fe20000000013 */
[C---:B------:R-:W-:Y:S01]  /*6190*/  FMUL R6, R38.reuse, R23 ;  /* 0x0000001726067220 */ /* 0x040fe20000400000 */
[C---:B------:R-:W-:Y:S01]  /*61a0*/  FFMA R0, R39.reuse, R53, R0 ;  /* 0x0000003527007223 */ /* 0x040fe20000000000 */
[C---:B------:R-:W-:Y:S01]  /*61b0*/  FFMA R2, R39.reuse, R54, R2 ;  /* 0x0000003627027223 */ /* 0x040fe20000000002 */
[--C-:B------:R-:W-:Y:S02]  /*61c0*/  HADD2.F32 R59, -RZ, R60.reuse.H0_H0 ;  /* 0x2000003cff3b7230 */ /* 0x100fe40000004100 */
[C---:B------:R-:W-:Y:S01]  /*61d0*/  FFMA R3, R39.reuse, R55, R3 ;  /* 0x0000003727037223 */ /* 0x040fe20000000003 */
[----:B------:R-:W-:Y:S02]  /*61e0*/  HADD2.F32 R60, -RZ, R60.H1_H1 ;  /* 0x3000003cff3c7230 */ /* 0x000fe40000004100 */
[C---:B------:R-:W-:Y:S01]  /*61f0*/  FMUL R21, R38.reuse, R26 ;  /* 0x0000001a26157220 */ /* 0x040fe20000400000 */
[C---:B------:R-:W-:Y:S01]  /*6200*/  FMUL R22, R38.reuse, R27 ;  /* 0x0000001b26167220 */ /* 0x040fe20000400000 */
[C---:B------:R-:W-:Y:S01]  /*6210*/  FFMA R6, R39.reuse, R56, R6 ;  /* 0x0000003827067223 */ /* 0x040fe20000000006 */
[C---:B------:R-:W-:Y:S01]  /*6220*/  FFMA R7, R39.reuse, R57, R7 ;  /* 0x0000003927077223 */ /* 0x040fe20000000007 */
[C---:B------:R-:W-:Y:S01]  /*6230*/  FMUL R23, R38.reuse, R28 ;  /* 0x0000001c26177220 */ /* 0x040fe20000400000 */
[C---:B------:R-:W-:Y:S01]  /*6240*/  FFMA R20, R39.reuse, R58, R20 ;  /* 0x0000003a27147223 */ /* 0x040fe20000000014 */
[--C-:B------:R-:W-:Y:S02]  /*6250*/  HADD2.F32 R63, -RZ, R64.reuse.H0_H0 ;  /* 0x20000040ff3f7230 */ /* 0x100fe40000004100 */
[C---:B------:R-:W-:Y:S01]  /*6260*/  FFMA R21, R39.reuse, R59, R21 ;  /* 0x0000003b27157223 */ /* 0x040fe20000000015 */
[----:B------:R-:W-:Y:S02]  /*6270*/  HADD2.F32 R64, -RZ, R64.H1_H1 ;  /* 0x30000040ff407230 */ /* 0x000fe40000004100 */
[C---:B------:R-:W-:Y:S01]  /*6280*/  FFMA R22, R39.reuse, R60, R22 ;  /* 0x0000003c27167223 */ /* 0x040fe20000000016 */
[C---:B------:R-:W-:Y:S01]  /*6290*/  FMUL R26, R38.reuse, R31 ;  /* 0x0000001f261a7220 */ /* 0x040fe20000400000 */
[C---:B------:R-:W-:Y:S01]  /*62a0*/  FMUL R27, R38.reuse, R32 ;  /* 0x00000020261b7220 */ /* 0x040fe20000400000 */
[C---:B------:R-:W-:Y:S01]  /*62b0*/  FFMA R23, R39.reuse, R61, R23 ;  /* 0x0000003d27177223 */ /* 0x040fe20000000017 */
[----:B------:R-:W-:Y:S01]  /*62c0*/  FMUL R28, R38, R33 ;  /* 0x00000021261c7220 */ /* 0x000fe20000400000 */
[C---:B------:R-:W-:Y:S01]  /*62d0*/  FFMA R24, R39.reuse, R62, R24 ;  /* 0x0000003e27187223 */ /* 0x040fe20000000018 */
[--C-:B------:R-:W-:Y:S02]  /*62e0*/  HADD2.F32 R66, -RZ, R67.reuse.H0_H0 ;  /* 0x20000043ff427230 */ /* 0x100fe40000004100 */
[C---:B------:R-:W-:Y:S01]  /*62f0*/  FFMA R25, R39.reuse, R63, R25 ;  /* 0x0000003f27197223 */ /* 0x040fe20000000019 */
[----:B------:R-:W-:Y:S02]  /*6300*/  HADD2.F32 R67, -RZ, R67.H1_H1 ;  /* 0x30000043ff437230 */ /* 0x000fe40000004100 */
[----:B------:R-:W-:Y:S01]  /*6310*/  FFMA R26, R39, R64, R26 ;  /* 0x00000040271a7223 */ /* 0x000fe2000000001a */
[----:B------:R-:W-:Y:S01]  /*6320*/  F2FP.SATFINITE.E4M3.F32.PACK_AB_MERGE_C R14, R15, R14, RZ ;  /* 0x0000000e0f0e723e */ /* 0x000fe200048070ff */
[----:B------:R-:W-:Y:S01]  /*6330*/  FFMA R27, R39, R40, R27 ;  /* 0x00000028271b7223 */ /* 0x000fe2000000001b */
[----:B------:R-:W-:Y:S01]  /*6340*/  F2FP.SATFINITE.E4M3.F32.PACK_AB_MERGE_C R18, R19, R18, RZ ;  /* 0x000000121312723e */ /* 0x000fe200048070ff */
[C---:B------:R-:W-:Y:S01]  /*6350*/  FFMA R28, R39.reuse, R65, R28 ;  /* 0x00000041271c7223 */ /* 0x040fe2000000001c */
[C---:B------:R-:W-:Y:S01]  /*6360*/  FFMA R29, R39.reuse, R66, R29 ;  /* 0x00000042271d7223 */ /* 0x040fe2000000001d */
[----:B------:R-:W-:Y:S01]  /*6370*/  FFMA R30, R39, R67, R30 ;  /* 0x00000043271e7223 */ /* 0x000fe2000000001e */
[----:B------:R-:W-:Y:S02]  /*6380*/  F2FP.SATFINITE.E4M3.F32.PACK_AB_MERGE_C R32, R5, R4, R86 ;  /* 0x000000040520723e */ /* 0x000fe40004807056 */
[----:B------:R-:W-:Y:S02]  /*6390*/  F2FP.SATFINITE.E4M3.F32.PACK_AB_MERGE_C R33, R9, R8, R10 ;  /* 0x000000080921723e */ /* 0x000fe4000480700a */
[----:B------:R-:W-:Y:S02]  /*63a0*/  F2FP.SATFINITE.E4M3.F32.PACK_AB_MERGE_C R34, R13, R12, R14 ;  /* 0x0000000c0d22723e */ /* 0x000fe4000480700e */
[----:B------:R-:W-:Y:S02]  /*63b0*/  F2FP.SATFINITE.E4M3.F32.PACK_AB_MERGE_C R35, R17, R16, R18 ;  /* 0x000000101123723e */ /* 0x000fe40004807012 */
[----:B------:R-:W-:Y:S02]  /*63c0*/  F2FP.SATFINITE.E4M3.F32.PACK_AB_MERGE_C R3, R6, R3, RZ ;  /* 0x000000030603723e */ /* 0x000fe400048070ff */
[----:B------:R-:W-:Y:S01]  /*63d0*/  F2FP.SATFINITE.E4M3.F32.PACK_AB_MERGE_C R5, R22, R21, RZ ;  /* 0x000000151605723e */ /* 0x000fe200048070ff */
[----:B------:R1:W-:Y:S01]  /*63e0*/  STS.128 [R78+UR44+0x1200], R32 ;  /* 0x001200204e007988 */ /* 0x0003e20008000c2c */
[----:B------:R-:W-:Y:S02]  /*63f0*/  F2FP.SATFINITE.E4M3.F32.PACK_AB_MERGE_C R6, R26, R25, RZ ;  /* 0x000000191a06723e */ /* 0x000fe400048070ff */
[----:B------:R-:W-:Y:S02]  /*6400*/  F2FP.SATFINITE.E4M3.F32.PACK_AB_MERGE_C R29, R30, R29, RZ ;  /* 0x0000001d1e1d723e */ /* 0x000fe400048070ff */
[----:B------:R-:W-:Y:S02]  /*6410*/  F2FP.SATFINITE.E4M3.F32.PACK_AB_MERGE_C R5, R20, R7, R5 ;  /* 0x000000071405723e */ /* 0x000fe40004807005 */
[----:B------:R-:W-:Y:S02]  /*6420*/  F2FP.SATFINITE.E4M3.F32.PACK_AB_MERGE_C R4, R2, R0, R3 ;  /* 0x000000000204723e */ /* 0x000fe40004807003 */
[----:B------:R-:W-:Y:S02]  /*6430*/  F2FP.SATFINITE.E4M3.F32.PACK_AB_MERGE_C R6, R24, R23, R6 ;  /* 0x000000171806723e */ /* 0x000fe40004807006 */
[----:B------:R-:W-:Y:S05]  /*6440*/  F2FP.SATFINITE.E4M3.F32.PACK_AB_MERGE_C R7, R28, R27, R29 ;  /* 0x0000001b1c07723e */ /* 0x000fea000480701d */
[----:B------:R1:W-:Y:S01]  /*6450*/  STS.128 [R77+0x1010], R4 ;  /* 0x001010044d007388 */ /* 0x0003e20000000c00 */
[----:B------:R-:W-:Y:S01]  /*6460*/  @!PT LDS RZ, [RZ] ;  /* 0x00000000fffff984 */ /* 0x000fe20000000800 */
[----:B------:R-:W-:Y:S01]  /*6470*/  @!PT LDS RZ, [RZ] ;  /* 0x00000000fffff984 */ /* 0x000fe20000000800 */
[----:B------:R-:W-:Y:S01]  /*6480*/  @!PT LDS RZ, [RZ] ;  /* 0x00000000fffff984 */ /* 0x000fe20000000800 */
[----:B------:R-:W-:Y:S01]  /*6490*/  @!PT LDS RZ, [RZ] ;  /* 0x00000000fffff984 */ /* 0x000fe20000000800 */
[----:B------:R3:W-:Y:S07]  /*64a0*/  MEMBAR.ALL.CTA ;  /* 0x0000000000007992 */ /* 0x0007ee0000008000 */
[----:B---3--:R-:W3:Y:S02]  /*64b0*/  FENCE.VIEW.ASYNC.S ;  /* 0x00000000000073c6 */ /* 0x008ee40000000000 */
[----:B---3--:R-:W-:Y:S06]  /*64c0*/  BAR.SYNC.DEFER_BLOCKING 0x1, 0x80 ;  /* 0x0042000000007b1d */ /* 0x008fec0000010000 */
[----:B------:R-:W-:Y:S05]  /*64d0*/  @P0 BRA `(.L_x_99) ;  /* 0x0000000000300947 */ /* 0x000fea0003800000 */
[----:B------:R-:W-:Y:S02]  /*64e0*/  UIADD3 UR4, UPT, UPT, UR44, 0x1200, URZ ;  /* 0x000012002c047890 */ /* 0x000fe4000fffe0ff */
[----:B------:R-:W-:Y:S02]  /*64f0*/  USHF.L.U32 UR9, UR45, 0x6, URZ ;  /* 0x000000062d097899 */ /* 0x000fe400080006ff */
[----:B------:R-:W-:Y:S02]  /*6500*/  USHF.L.U32 UR10, UR46, 0x6, URZ ;  /* 0x000000062e0a7899 */ /* 0x000fe400080006ff */
[----:B------:R-:W-:Y:S01]  /*6510*/  MOV R85, UR4 ;  /* 0x0000000400557c02 */ /* 0x000fe20008000f00 */
[----:B------:R-:W-:Y:S01]  /*6520*/  UIADD3 UR4, UP0, UPT, UR62, 0x680, URZ ;  /* 0x000006803e047890 */ /* 0x000fe2000ff1e0ff */
[----:B------:R-:W-:Y:S02]  /*6530*/  UMOV UR11, UR36 ;  /* 0x00000024000b7c82 */ /* 0x000fe40008000000 */
[----:B------:R-:W-:Y:S01]  /*6540*/  R2UR UR8, R85 ;  /* 0x00000000550872ca */ /* 0x000fe200000e0000 */
[----:B------:R-:W-:Y:S11]  /*6550*/  UIADD3.X UR5, UPT, UPT, URZ, UR63, URZ, UP0, !UPT ;  /* 0x0000003fff057290 */ /* 0x000ff600087fe4ff */
[----:B------:R-:W-:Y:S01]  /*6560*/  @!UPT UIADD3 URZ, UPT, UPT, URZ, URZ, URZ ;  /* 0x000000fffffff290 */ /* 0x000fe2000fffe0ff */
[----:B------:R3:W-:Y:S01]  /*6570*/  UTMASTG.3D [UR8], [UR4] ;  /* 0x00000008040073b5 */ /* 0x0007e20008010000 */
[----:B------:R0:W-:Y:S01]  /*6580*/  UTMACMDFLUSH ;  /* 0x00000000000079b7 */ /* 0x0001e20000000000 */
[----:B---3--:R-:W-:Y:S04]  /*6590*/  DEPBAR.LE SB0, 0x0 ;  /* 0x000080000000791a */ /* 0x008fe80000000000 */
.L_x_99:
[----:B------:R-:W-:Y:S05]  /*65a0*/  BSYNC.RECONVERGENT B0 ;  /* 0x0000000000007941 */ /* 0x000fea0003800200 */
.L_x_98:
[----:B------:R-:W-:Y:S01]  /*65b0*/  BAR.SYNC.DEFER_BLOCKING 0x1, 0x80 ;  /* 0x0042000000007b1d */ /* 0x000fe20000010000 */
[----:B------:R-:W-:Y:S01]  /*65c0*/  ISETP.NE.AND P0, PT, R81, 0x2, PT ;  /* 0x000000025100780c */ /* 0x000fe20003f05270 */
[----:B------:R-:W-:Y:S01]  /*65d0*/  UISETP.NE.AND UP0, UPT, UR47, URZ, UPT ;  /* 0x000000ff2f00728c */ /* 0x000fe2000bf05270 */
[----:B------:R-:W-:Y:S01]  /*65e0*/  ISETP.NE.AND P1, PT, R36, 0x4, PT ;  /* 0x000000042400780c */ /* 0x000fe20003f25270 */
[----:B------:R-:W-:Y:S01]  /*65f0*/  UIADD3 UR45, UPT, UPT, UR37, UR57, URZ ;  /* 0x00000039252d7290 */ /* 0x000fe2000fffe0ff */
[----:B------:R-:W-:Y:S01]  /*6600*/  SEL R2, RZ, 0x1, P0 ;  /* 0x00000001ff027807 */ /* 0x000fe20000000000 */
[----:B------:R-:W-:Y:S01]  /*6610*/  UIADD3 UR46, UPT, UPT, UR38, UR60, URZ ;  /* 0x0000003c262e7290 */ /* 0x000fe2000fffe0ff */
[----:B------:R-:W-:Y:S02]  /*6620*/  SEL R0, RZ, 0x1, P1 ;  /* 0x00000001ff007807 */ /* 0x000fe40000800000 */
[----:B------:R-:W-:Y:S02]  /*6630*/  LOP3.LUT R83, R83, R2, RZ, 0x3c, !PT ;  /* 0x0000000253537212 */ /* 0x000fe400078e3cff */
[----:B------:R-:W-:Y:S02]  /*6640*/  LOP3.LUT R84, R84, R0, RZ, 0x3c, !PT ;  /* 0x0000000054547212 */ /* 0x000fe400078e3cff */
[----:B------:R-:W-:Y:S02]  /*6650*/  SEL R81, R81, RZ, P0 ;  /* 0x000000ff51517207 */ /* 0x000fe40000000000 */
[----:B------:R-:W-:Y:S01]  /*6660*/  SEL R36, R36, RZ, P1 ;  /* 0x000000ff24247207 */ /* 0x000fe20000800000 */
[----:B------:R-:W-:Y:S01]  /*6670*/  UMOV UR36, UR51 ;  /* 0x0000003300247c82 */ /* 0x000fe20008000000 */
[----:B------:R-:W-:Y:S05]  /*6680*/  BRA.U UP0, `(.L_x_100) ;  /* 0xffffffe5002c7547 */ /* 0x000fea000b83ffff */
[----:B------:R-:W-:Y:S05]  /*6690*/  EXIT ;  /* 0x000000000000794d */ /* 0x000fea0003800000 */
.L_x_24:
[----:B---3--:R3:W4:Y:S02]  /*66a0*/  SYNCS.PHASECHK.TRANS64.TRYWAIT P0, [R0+URZ+0xc0], R2 ;  /* 0x0000c002000075a7 */ /* 0x00872400080011ff */
[----:B----4-:R-:W-:Y:S05]  /*66b0*/  @!P0 NANOSLEEP.SYNCS 0x989680 ;  /* 0x009896800000895d */ /* 0x010fea0003900000 */
[----:B------:R-:W4:Y:S02]  /*66c0*/  @!P0 SYNCS.PHASECHK.TRANS64 P0, [R0+URZ+0xc0], R2 ;  /* 0x0000c002000085a7 */ /* 0x000f2400080010ff */
[----:B----4-:R-:W-:Y:S05]  /*66d0*/  @!P0 BRA `(.L_x_24) ;  /* 0xfffffffc00f08947 */ /* 0x010fea000383ffff */
[----:B------:R-:W-:Y:S05]  /*66e0*/  BRA `(.L_x_101) ;  /* 0xffffffb000347947 */ /* 0x000fea000383ffff */
.L_x_27:
[----:B--2---:R-:W-:-:S07]  /*66f0*/  MOV R0, UR33 ;  /* 0x0000002100007c02 */ /* 0x004fce0008000f00 */
.L_x_102:
[----:B--2---:R2:W3:Y:S02]  /*6700*/  SYNCS.PHASECHK.TRANS64.TRYWAIT P0, [R0+URZ+0x18], R3 ;  /* 0x00001803000075a7 */ /* 0x0044e400080011ff */
[----:B---3--:R-:W-:Y:S05]  /*6710*/  @!P0 NANOSLEEP.SYNCS 0x989680 ;  /* 0x009896800000895d */ /* 0x008fea0003900000 */
[----:B------:R-:W3:Y:S02]  /*6720*/  @!P0 SYNCS.PHASECHK.TRANS64 P0, [R0+URZ+0x18], R3 ;  /* 0x00001803000085a7 */ /* 0x000ee400080010ff */
[----:B---3--:R-:W-:Y:S05]  /*6730*/  @!P0 BRA `(.L_x_102) ;  /* 0xfffffffc00f08947 */ /* 0x008fea000383ffff */
[----:B------:R-:W-:Y:S05]  /*6740*/  BRA `(.L_x_26) ;  /* 0xffffffb0007c7947 */ /* 0x000fea000383ffff */
.L_x_34:
[----:B-1----:R-:W-:-:S07]  /*6750*/  MOV R0, UR17 ;  /* 0x0000001100007c02 */ /* 0x002fce0008000f00 */
.L_x_103:
[----:B-1----:R1:W2:Y:S02]  /*6760*/  SYNCS.PHASECHK.TRANS64.TRYWAIT P0, [R0+URZ+0x18], R3 ;  /* 0x00001803000075a7 */ /* 0x0022a400080011ff */
[----:B--2---:R-:W-:Y:S05]  /*6770*/  @!P0 NANOSLEEP.SYNCS 0x989680 ;  /* 0x009896800000895d */ /* 0x004fea0003900000 */
[----:B------:R-:W2:Y:S02]  /*6780*/  @!P0 SYNCS.PHASECHK.TRANS64 P0, [R0+URZ+0x18], R3 ;  /* 0x00001803000085a7 */ /* 0x000ea400080010ff */
[----:B--2---:R-:W-:Y:S05]  /*6790*/  @!P0 BRA `(.L_x_103) ;  /* 0xfffffffc00f08947 */ /* 0x004fea000383ffff */
[----:B------:R-:W-:Y:S05]  /*67a0*/  BRA `(.L_x_33) ;  /* 0xffffffb400387947 */ /* 0x000fea000383ffff */
.L_x_39:
[----:B-1----:R1:W2:Y:S02]  /*67b0*/  SYNCS.PHASECHK.TRANS64.TRYWAIT P0, [R3+URZ+0x50], R0 ;  /* 0x00005000030075a7 */ /* 0x0022a400080011ff */
[----:B--2---:R-:W-:Y:S05]  /*67c0*/  @!P0 NANOSLEEP.SYNCS 0x989680 ;  /* 0x009896800000895d */ /* 0x004fea0003900000 */
[----:B------:R-:W2:Y:S02]  /*67d0*/  @!P0 SYNCS.PHASECHK.TRANS64 P0, [R3+URZ+0x50], R0 ;  /* 0x00005000030085a7 */ /* 0x000ea400080010ff */
[----:B--2---:R-:W-:Y:S05]  /*67e0*/  @!P0 BRA `(.L_x_39) ;  /* 0xfffffffc00f08947 */ /* 0x004fea000383ffff */
[----:B------:R-:W-:Y:S05]  /*67f0*/  BRA `(.L_x_104) ;  /* 0xffffffb400dc7947 */ /* 0x000fea000383ffff */
.L_x_43:
[----:B------:R-:W-:-:S07]  /*6800*/  MOV R0, UR4 ;  /* 0x0000000400007c02 */ /* 0x000fce0008000f00 */
.L_x_105:
[----:B-1----:R1:W2:Y:S02]  /*6810*/  SYNCS.PHASECHK.TRANS64.TRYWAIT P0, [R0+URZ], R2 ;  /* 0x00000002000075a7 */ /* 0x0022a400080011ff */
[----:B--2---:R-:W-:Y:S05]  /*6820*/  @!P0 NANOSLEEP.SYNCS 0x989680 ;  /* 0x009896800000895d */ /* 0x004fea0003900000 */
[----:B------:R-:W2:Y:S02]  /*6830*/  @!P0 SYNCS.PHASECHK.TRANS64 P0, [R0+URZ], R2 ;  /* 0x00000002000085a7 */ /* 0x000ea400080010ff */
[----:B--2---:R-:W-:Y:S05]  /*6840*/  @!P0 BRA `(.L_x_105) ;  /* 0xfffffffc00f08947 */ /* 0x004fea000383ffff */
[----:B------:R-:W-:Y:S05]  /*6850*/  BRA `(.L_x_106) ;  /* 0xffffffbc00807947 */ /* 0x000fea000383ffff */
.L_x_44:
[----:B------:R-:W-:-:S07]  /*6860*/  MOV R0, UR5 ;  /* 0x0000000500007c02 */ /* 0x000fce0008000f00 */
.L_x_107:
[----:B-1----:R1:W2:Y:S02]  /*6870*/  SYNCS.PHASECHK.TRANS64.TRYWAIT P0, [R0+URZ], R2 ;  /* 0x00000002000075a7 */ /* 0x0022a400080011ff */
[----:B--2---:R-:W-:Y:S05]  /*6880*/  @!P0 NANOSLEEP.SYNCS 0x989680 ;  /* 0x009896800000895d */ /* 0x004fea0003900000 */
[----:B------:R-:W2:Y:S02]  /*6890*/  @!P0 SYNCS.PHASECHK.TRANS64 P0, [R0+URZ], R2 ;  /* 0x00000002000085a7 */ /* 0x000ea400080010ff */
[----:B--2---:R-:W-:Y:S05]  /*68a0*/  @!P0 BRA `(.L_x_107) ;  /* 0xfffffffc00f08947 */ /* 0x004fea000383ffff */
[----:B------:R-:W-:Y:S05]  /*68b0*/  BRA `(.L_x_108) ;  /* 0xffffffbc008c7947 */ /* 0x000fea000383ffff */
.L_x_47:
[----:B--2---:R2:W3:Y:S02]  /*68c0*/  SYNCS.PHASECHK.TRANS64.TRYWAIT P0, [R2+URZ+0xb0], R4 ;  /* 0x0000b004020075a7 */ /* 0x0044e400080011ff */
[----:B---3--:R-:W-:Y:S05]  /*68d0*/  @!P0 NANOSLEEP.SYNCS 0x989680 ;  /* 0x009896800000895d */ /* 0x008fea0003900000 */
[----:B------:R-:W3:Y:S02]  /*68e0*/  @!P0 SYNCS.PHASECHK.TRANS64 P0, [R2+URZ+0xb0], R4 ;  /* 0x0000b004020085a7 */ /* 0x000ee400080010ff */
[----:B---3--:R-:W-:Y:S05]  /*68f0*/  @!P0 BRA `(.L_x_47) ;  /* 0xfffffffc00f08947 */ /* 0x008fea000383ffff */
[----:B------:R-:W-:Y:S05]  /*6900*/  BRA `(.L_x_109) ;  /* 0xffffffbc00e87947 */ /* 0x000fea000383ffff */
.L_x_48:
[----:B------:R-:W-:-:S07]  /*6910*/  MOV R2, UR4 ;  /* 0x0000000400027c02 */ /* 0x000fce0008000f00 */
.L_x_110:
[----:B--2---:R2:W3:Y:S02]  /*6920*/  SYNCS.PHASECHK.TRANS64.TRYWAIT P0, [R2+URZ+0x60], R5 ;  /* 0x00006005020075a7 */ /* 0x0044e400080011ff */
[----:B---3--:R-:W-:Y:S05]  /*6930*/  @!P0 NANOSLEEP.SYNCS 0x989680 ;  /* 0x009896800000895d */ /* 0x008fea0003900000 */
[----:B------:R-:W3:Y:S02]  /*6940*/  @!P0 SYNCS.PHASECHK.TRANS64 P0, [R2+URZ+0x60], R5 ;  /* 0x00006005020085a7 */ /* 0x000ee400080010ff */
[----:B---3--:R-:W-:Y:S05]  /*6950*/  @!P0 BRA `(.L_x_110) ;  /* 0xfffffffc00f08947 */ /* 0x008fea000383ffff */
[----:B------:R-:W-:Y:S05]  /*6960*/  BRA `(.L_x_111) ;  /* 0xffffffbc00f87947 */ /* 0x000fea000383ffff */
.L_x_49:
[----:B--2---:R2:W3:Y:S02]  /*6970*/  SYNCS.PHASECHK.TRANS64.TRYWAIT P1, [R2+URZ+0x50], R4 ;  /* 0x00005004020075a7 */ /* 0x0044e400080211ff */
[----:B---3--:R-:W-:Y:S05]  /*6980*/  @!P1 NANOSLEEP.SYNCS 0x989680 ;  /* 0x009896800000995d */ /* 0x008fea0003900000 */
[----:B------:R-:W3:Y:S02]  /*6990*/  @!P1 SYNCS.PHASECHK.TRANS64 P1, [R2+URZ+0x50], R4 ;  /* 0x00005004020095a7 */ /* 0x000ee400080210ff */
[----:B---3--:R-:W-:Y:S05]  /*69a0*/  @!P1 BRA `(.L_x_49) ;  /* 0xfffffffc00f09947 */ /* 0x008fea000383ffff */
[----:B------:R-:W-:Y:S05]  /*69b0*/  BRA `(.L_x_112) ;  /* 0xffffffc000287947 */ /* 0x000fea000383ffff */
.L_x_52:
[----:B------:R-:W-:-:S07]  /*69c0*/  MOV R0, UR4 ;  /* 0x0000000400007c02 */ /* 0x000fce0008000f00 */
.L_x_113:
[----:B--2---:R2:W3:Y:S02]  /*69d0*/  SYNCS.PHASECHK.TRANS64.TRYWAIT P0, [R0+URZ+0x60], R2 ;  /* 0x00006002000075a7 */ /* 0x0044e400080011ff */
[----:B---3--:R-:W-:Y:S05]  /*69e0*/  @!P0 NANOSLEEP.SYNCS 0x989680 ;  /* 0x009896800000895d */ /* 0x008fea0003900000 */
[----:B------:R-:W3:Y:S02]  /*69f0*/  @!P0 SYNCS.PHASECHK.TRANS64 P0, [R0+URZ+0x60], R2 ;  /* 0x00006002000085a7 */ /* 0x000ee400080010ff */
[----:B---3--:R-:W-:Y:S05]  /*6a00*/  @!P0 BRA `(.L_x_113) ;  /* 0xfffffffc00f08947 */ /* 0x008fea000383ffff */
[----:B------:R-:W-:Y:S05]  /*6a10*/  BRA `(.L_x_51) ;  /* 0xffffffc0007c7947 */ /* 0x000fea000383ffff */
.L_x_59:
[----:B-1----:R1:W2:Y:S02]  /*6a20*/  SYNCS.PHASECHK.TRANS64.TRYWAIT P1, [R0+URZ+0x50], R2 ;  /* 0x00005002000075a7 */ /* 0x0022a400080211ff */
[----:B--2---:R-:W-:Y:S05]  /*6a30*/  @!P1 NANOSLEEP.SYNCS 0x989680 ;  /* 0x009896800000995d */ /* 0x004fea0003900000 */
[----:B------:R-:W2:Y:S02]  /*6a40*/  @!P1 SYNCS.PHASECHK.TRANS64 P1, [R0+URZ+0x50], R2 ;  /* 0x00005002000095a7 */ /* 0x000ea400080210ff */
[----:B--2---:R-:W-:Y:S05]  /*6a50*/  @!P1 BRA `(.L_x_59) ;  /* 0xfffffffc00f09947 */ /* 0x004fea000383ffff */
[----:B------:R-:W-:Y:S05]  /*6a60*/  BRA `(.L_x_114) ;  /* 0xffffffc400e07947 */ /* 0x000fea000383ffff */
.L_x_60:
[----:B------:R-:W-:-:S07]  /*6a70*/  MOV R2, UR23 ;  /* 0x0000001700027c02 */ /* 0x000fce0008000f00 */
.L_x_115:
[----:B-1----:R1:W2:Y:S02]  /*6a80*/  SYNCS.PHASECHK.TRANS64.TRYWAIT P0, [R2+URZ+0x90], R0 ;  /* 0x00009000020075a7 */ /* 0x0022a400080011ff */
[----:B--2---:R-:W-:Y:S05]  /*6a90*/  @!P0 NANOSLEEP.SYNCS 0x989680 ;  /* 0x009896800000895d */ /* 0x004fea0003900000 */
[----:B------:R-:W2:Y:S02]  /*6aa0*/  @!P0 SYNCS.PHASECHK.TRANS64 P0, [R2+URZ+0x90], R0 ;  /* 0x00009000020085a7 */ /* 0x000ea400080010ff */
[----:B--2---:R-:W-:Y:S05]  /*6ab0*/  @!P0 BRA `(.L_x_115) ;  /* 0xfffffffc00f08947 */ /* 0x004fea000383ffff */
[----:B------:R-:W-:Y:S05]  /*6ac0*/  BRA `(.L_x_116) ;  /* 0xffffffc800307947 */ /* 0x000fea000383ffff */
.L_x_63:
[----:B------:R-:W-:Y:S07]  /*6ad0*/  MOV R0, UR5 ;  /* 0x0000000500007c02 */ /* 0x000fee0008000f00 */
.L_x_117:
[----:B-1----:R1:W2:Y:S02]  /*6ae0*/  SYNCS.PHASECHK.TRANS64.TRYWAIT P0, [R0+URZ], R2 ;  /* 0x00000002000075a7 */ /* 0x0022a400080011ff */
[----:B--2---:R-:W-:Y:S05]  /*6af0*/  @!P0 NANOSLEEP.SYNCS 0x989680 ;  /* 0x009896800000895d */ /* 0x004fea0003900000 */
[----:B------:R-:W2:Y:S02]  /*6b00*/  @!P0 SYNCS.PHASECHK.TRANS64 P0, [R0+URZ], R2 ;  /* 0x00000002000085a7 */ /* 0x000ea400080010ff */
[----:B--2---:R-:W-:Y:S05]  /*6b10*/  @!P0 BRA `(.L_x_117) ;  /* 0xfffffffc00f08947 */ /* 0x004fea000383ffff */
[----:B------:R-:W-:Y:S05]  /*6b20*/  BRA `(.L_x_62) ;  /* 0xffffffc8004c7947 */ /* 0x000fea000383ffff */
.L_x_66:
[----:B------:R-:W-:-:S07]  /*6b30*/  MOV R0, UR4 ;  /* 0x0000000400007c02 */ /* 0x000fce0008000f00 */
.L_x_118:
[----:B--2---:R2:W4:Y:S02]  /*6b40*/  SYNCS.PHASECHK.TRANS64.TRYWAIT P0, [R0+URZ], R2 ;  /* 0x00000002000075a7 */ /* 0x00452400080011ff */
[----:B----4-:R-:W-:Y:S05]  /*6b50*/  @!P0 NANOSLEEP.SYNCS 0x989680 ;  /* 0x009896800000895d */ /* 0x010fea0003900000 */
[----:B------:R-:W4:Y:S02]  /*6b60*/  @!P0 SYNCS.PHASECHK.TRANS64 P0, [R0+URZ], R2 ;  /* 0x00000002000085a7 */ /* 0x000f2400080010ff */
[----:B----4-:R-:W-:Y:S05]  /*6b70*/  @!P0 BRA `(.L_x_118) ;  /* 0xfffffffc00f08947 */ /* 0x010fea000383ffff */
[----:B------:R-:W-:Y:S05]  /*6b80*/  BRA `(.L_x_119) ;  /* 0xffffffcc00007947 */ /* 0x000fea000383ffff */
.L_x_67:
[----:B------:R-:W-:-:S07]  /*6b90*/  MOV R0, UR5 ;  /* 0x0000000500007c02 */ /* 0x000fce0008000f00 */
.L_x_120:
[----:B-1----:R1:W2:Y:S02]  /*6ba0*/  SYNCS.PHASECHK.TRANS64.TRYWAIT P0, [R0+URZ], R3 ;  /* 0x00000003000075a7 */ /* 0x0022a400080011ff */
[----:B--2---:R-:W-:Y:S05]  /*6bb0*/  @!P0 NANOSLEEP.SYNCS 0x989680 ;  /* 0x009896800000895d */ /* 0x004fea0003900000 */
[----:B------:R-:W2:Y:S02]  /*6bc0*/  @!P0 SYNCS.PHASECHK.TRANS64 P0, [R0+URZ], R3 ;  /* 0x00000003000085a7 */ /* 0x000ea400080010ff */
[----:B--2---:R-:W-:Y:S05]  /*6bd0*/  @!P0 BRA `(.L_x_120) ;  /* 0xfffffffc00f08947 */ /* 0x004fea000383ffff */
[----:B------:R-:W-:Y:S05]  /*6be0*/  BRA `(.L_x_121) ;  /* 0xffffffcc000c7947 */ /* 0x000fea000383ffff */
.L_x_68:
[----:B------:R-:W-:-:S07]  /*6bf0*/  MOV R0, UR5 ;  /* 0x0000000500007c02 */ /* 0x000fce0008000f00 */
.L_x_122:
[----:B-1----:R1:W2:Y:S02]  /*6c00*/  SYNCS.PHASECHK.TRANS64.TRYWAIT P0, [R0+URZ], R3 ;  /* 0x00000003000075a7 */ /* 0x0022a400080011ff */
[----:B--2---:R-:W-:Y:S05]  /*6c10*/  @!P0 NANOSLEEP.SYNCS 0x989680 ;  /* 0x009896800000895d */ /* 0x004fea0003900000 */
[----:B------:R-:W2:Y:S02]  /*6c20*/  @!P0 SYNCS.PHASECHK.TRANS64 P0, [R0+URZ], R3 ;  /* 0x00000003000085a7 */ /* 0x000ea400080010ff */
[----:B--2---:R-:W-:Y:S05]  /*6c30*/  @!P0 BRA `(.L_x_122) ;  /* 0xfffffffc00f08947 */ /* 0x004fea000383ffff */
[----:B------:R-:W-:Y:S05]  /*6c40*/  BRA `(.L_x_123) ;  /* 0xffffffcc00187947 */ /* 0x000fea000383ffff */
.L_x_69:
[----:B-1----:R-:W-:-:S07]  /*6c50*/  MOV R0, UR4 ;  /* 0x0000000400007c02 */ /* 0x002fce0008000f00 */
.L_x_124:
[----:B-1----:R1:W2:Y:S02]  /*6c60*/  SYNCS.PHASECHK.TRANS64.TRYWAIT P0, [R0+URZ], R2 ;  /* 0x00000002000075a7 */ /* 0x0022a400080011ff */
[----:B--2---:R-:W-:Y:S05]  /*6c70*/  @!P0 NANOSLEEP.SYNCS 0x989680 ;  /* 0x009896800000895d */ /* 0x004fea0003900000 */
[----:B------:R-:W2:Y:S02]  /*6c80*/  @!P0 SYNCS.PHASECHK.TRANS64 P0, [R0+URZ], R2 ;  /* 0x00000002000085a7 */ /* 0x000ea400080010ff */
[----:B--2---:R-:W-:Y:S05]  /*6c90*/  @!P0 BRA `(.L_x_124) ;  /* 0xfffffffc00f08947 */ /* 0x004fea000383ffff */
[----:B------:R-:W-:Y:S05]  /*6ca0*/  BRA `(.L_x_125) ;  /* 0xffffffcc00247947 */ /* 0x000fea000383ffff */
.L_x_74:
[----:B--2---:R2:W3:Y:S02]  /*6cb0*/  SYNCS.PHASECHK.TRANS64.TRYWAIT P0, [R3+URZ+0x50], R0 ;  /* 0x00005000030075a7 */ /* 0x0044e400080011ff */
[----:B---3--:R-:W-:Y:S05]  /*6cc0*/  @!P0 NANOSLEEP.SYNCS 0x989680 ;  /* 0x009896800000895d */ /* 0x008fea0003900000 */
[----:B------:R-:W3:Y:S02]  /*6cd0*/  @!P0 SYNCS.PHASECHK.TRANS64 P0, [R3+URZ+0x50], R0 ;  /* 0x00005000030085a7 */ /* 0x000ee400080010ff */
[----:B---3--:R-:W-:Y:S05]  /*6ce0*/  @!P0 BRA `(.L_x_74) ;  /* 0xfffffffc00f08947 */ /* 0x008fea000383ffff */
[----:B------:R-:W-:Y:S05]  /*6cf0*/  BRA `(.L_x_126) ;  /* 0xffffffd0004c7947 */ /* 0x000fea000383ffff */
.L_x_77:
[----:B--2---:R-:W-:Y:S07]  /*6d00*/  MOV R0, UR17 ;  /* 0x0000001100007c02 */ /* 0x004fee0008000f00 */
.L_x_127:
[----:B--2---:R2:W3:Y:S02]  /*6d10*/  SYNCS.PHASECHK.TRANS64.TRYWAIT P1, [R0+URZ+0x48], R3 ;  /* 0x00004803000075a7 */ /* 0x0044e400080211ff */
[----:B---3--:R-:W-:Y:S05]  /*6d20*/  @!P1 NANOSLEEP.SYNCS 0x989680 ;  /* 0x009896800000995d */ /* 0x008fea0003900000 */
[----:B------:R-:W3:Y:S02]  /*6d30*/  @!P1 SYNCS.PHASECHK.TRANS64 P1, [R0+URZ+0x48], R3 ;  /* 0x00004803000095a7 */ /* 0x000ee400080210ff */
[----:B---3--:R-:W-:Y:S05]  /*6d40*/  @!P1 BRA `(.L_x_127) ;  /* 0xfffffffc00f09947 */ /* 0x008fea000383ffff */
[----:B------:R-:W-:Y:S05]  /*6d50*/  BRA `(.L_x_76) ;  /* 0xffffffd400c07947 */ /* 0x000fea000383ffff */
.L_x_80:
[----:B--2---:R-:W-:Y:S07]  /*6d60*/  MOV R0, UR17 ;  /* 0x0000001100007c02 */ /* 0x004fee0008000f00 */
.L_x_128:
[----:B--2---:R2:W3:Y:S02]  /*6d70*/  SYNCS.PHASECHK.TRANS64.TRYWAIT P0, [R0+URZ+0x38], R2 ;  /* 0x00003802000075a7 */ /* 0x0044e400080011ff */
[----:B---3--:R-:W-:Y:S05]  /*6d80*/  @!P0 NANOSLEEP.SYNCS 0x989680 ;  /* 0x009896800000895d */ /* 0x008fea0003900000 */
[----:B------:R-:W3:Y:S02]  /*6d90*/  @!P0 SYNCS.PHASECHK.TRANS64 P0, [R0+URZ+0x38], R2 ;  /* 0x00003802000085a7 */ /* 0x000ee400080010ff */
[----:B---3--:R-:W-:Y:S05]  /*6da0*/  @!P0 BRA `(.L_x_128) ;  /* 0xfffffffc00f08947 */ /* 0x008fea000383ffff */
[----:B------:R-:W-:Y:S05]  /*6db0*/  BRA `(.L_x_129) ;  /* 0xffffffd800147947 */ /* 0x000fea000383ffff */
.L_x_83:
[----:B---3--:R3:W1:Y:S02]  /*6dc0*/  SYNCS.PHASECHK.TRANS64.TRYWAIT P0, [R3+URZ+0x50], R0 ;  /* 0x00005000030075a7 */ /* 0x00866400080011ff */
[----:B-1----:R-:W-:Y:S05]  /*6dd0*/  @!P0 NANOSLEEP.SYNCS 0x989680 ;  /* 0x009896800000895d */ /* 0x002fea0003900000 */
[----:B------:R-:W1:Y:S02]  /*6de0*/  @!P0 SYNCS.PHASECHK.TRANS64 P0, [R3+URZ+0x50], R0 ;  /* 0x00005000030085a7 */ /* 0x000e6400080010ff */
[----:B-1----:R-:W-:Y:S05]  /*6df0*/  @!P0 BRA `(.L_x_83) ;  /* 0xfffffffc00f08947 */ /* 0x002fea000383ffff */
[----:B------:R-:W-:Y:S05]  /*6e00*/  BRA `(.L_x_130) ;  /* 0xffffffdc00607947 */ /* 0x000fea000383ffff */
.L_x_94:
[----:B-1----:R-:W-:Y:S04]  /*6e10*/  MOV R0, UR44 ;  /* 0x0000002c00007c02 */ /* 0x002fe80008000f00 */
[----:B------:R1:W2:Y:S03]  /*6e20*/  SYNCS.PHASECHK.TRANS64.TRYWAIT P1, [R0+URZ+0x30], R4 ;  /* 0x00003004000075a7 */ /* 0x0002a600080211ff */
[----:B--2---:R-:W-:Y:S05]  /*6e30*/  @!P1 NANOSLEEP.SYNCS 0x989680 ;  /* 0x009896800000995d */ /* 0x004fea0003900000 */
[----:B------:R-:W2:Y:S02]  /*6e40*/  @!P1 SYNCS.PHASECHK.TRANS64 P1, [R0+URZ+0x30], R4 ;  /* 0x00003004000095a7 */ /* 0x000ea400080210ff */
[----:B--2---:R-:W-:Y:S05]  /*6e50*/  @!P1 BRA `(.L_x_94) ;  /* 0xfffffffc00ec9947 */ /* 0x004fea000383ffff */
[----:B------:R-:W-:Y:S05]  /*6e60*/  BRA `(.L_x_93) ;  /* 0xffffffe800b07947 */ /* 0x000fea000383ffff */
.L_x_96:
[----:B------:R1:W1:Y:S02]  /*6e70*/  SYNCS.PHASECHK.TRANS64.TRYWAIT P1, [R22+URZ+0x70], R3 ;  /* 0x00007003160075a7 */ /* 0x00026400080211ff */
[----:B-1----:R-:W-:Y:S05]  /*6e80*/  @!P1 NANOSLEEP.SYNCS 0x989680 ;  /* 0x009896800000995d */ /* 0x002fea0003900000 */
[----:B------:R-:W1:Y:S02]  /*6e90*/  @!P1 SYNCS.PHASECHK.TRANS64 P1, [R22+URZ+0x70], R3 ;  /* 0x00007003160095a7 */ /* 0x000e6400080210ff */
[----:B-1----:R-:W-:Y:S05]  /*6ea0*/  @!P1 BRA `(.L_x_96) ;  /* 0xfffffffc00f09947 */ /* 0x002fea000383ffff */
[----:B------:R-:W-:Y:S05]  /*6eb0*/  BRA `(.L_x_95) ;  /* 0xffffffe800ec7947 */ /* 0x000fea000383ffff */
        .weak           $__internal_0_$__cuda_sm10x_tcgen05_guardrail_trap_col_being_dealloced_not_returned_by_alloc
        .type           $__internal_0_$__cuda_sm10x_tcgen05_guardrail_trap_col_being_dealloced_not_returned_by_alloc,@function
        .size           $__internal_0_$__cuda_sm10x_tcgen05_guardrail_trap_col_being_dealloced_not_returned_by_alloc,($__internal_1_$__cuda_sm10x_tcgen05_guardrail_trap_phase_invalid_during_alloc - $__internal_0_$__cuda_sm10x_tcgen05_guardrail_trap_col_being_dealloced_not_returned_by_alloc)
$__internal_0_$__cuda_sm10x_tcgen05_guardrail_trap_col_being_dealloced_not_returned_by_alloc:
[----:B------:R-:W-:Y:S05]  /*6ec0*/  BPT.TRAP 0x1 ;  /* 0x000000040000795c */ /* 0x000fea0000300000 */
[----:B------:R-:W-:-:S04]  /*6ed0*/  HFMA2 R3, -RZ, RZ, 0, 0 ;  /* 0x00000000ff037431 */ /* 0x000fc800000001ff */
[----:B------:R-:W-:Y:S05]  /*6ee0*/  RET.REL.NODEC R2 `(_ZN7cutlass13device_kernelINS_4gemm6kernel13GemmUniversalIN4cute5tupleIJiiiiEEENS1_10collective13CollectiveMmaINS1_35MainloopSm100TmaUmmaWarpSpecializedILi3ELi2ELi4ENS5_IJNS4_1CILi2EEENSA_ILi1EEESC_EEEEENS5_IJNSA_ILi64EEESF_SF_EEENS_12float_e4m3_tENS5_IJlSC_lEEESH_SI_NS4_8TiledMMAINS4_8MMA_AtomIJNS4_10MMA_TraitsINS4_19SM100_MMA_F8F6F4_SSEJSH_SH_fSF_SF_NS4_17integral_constantINS4_4UMMA5MajorELSP_0EEESQ_NSN_INSO_7ScaleInELSR_0EEESS_EEEEEENS4_6LayoutINS5_IJSC_SC_SC_EEENS5_IJNSA_ILi0EEESX_SX_EEEEENS5_IJNS4_10UnderscoreES10_S10_EEEEENS4_13SM90_TMA_LOADENS4_14ComposedLayoutINS4_7SwizzleILi2ELi4ELi3EEENS4_18smem_ptr_flag_bitsILi8EEENSV_INS5_IJNSA_ILi8EEESF_EEENS5_IJSF_SC_EEEEEEEvNS4_8identityENS4_23SM90_TMA_LOAD_MULTICASTES1D_vS1E_EENS_8epilogue10collective18CollectiveEpilogueINS1H_23Sm100TmaWarpSpecializedILi1ELi1ELi32ELb0ELb0EEEJSG_NS5_IJNSV_ISF_SC_EES1M_EEESH_SI_SH_SI_NS1H_6fusion15FusionCallbacksIS1L_NS1O_17LinearCombinationISH_fSH_fLNS_15FloatRoundStyleE2EEESG_S1N_JEEENS4_5SM1004TMEM4LOAD26SM100_TMEM_LOAD_16dp32b32xES13_S1D_NS4_39AutoVectorizingCopyWithAssumedAlignmentILi128EEENS4_14SM90_TMA_STOREES1D_S1Z_S1Z_EEEvvEEEEvNT_6ParamsE) ;  /* 0xffffff9002447950 */ /* 0x000fea0003c3ffff */
        .weak           $__internal_1_$__cuda_sm10x_tcgen05_guardrail_trap_phase_invalid_during_alloc
        .type           $__internal_1_$__cuda_sm10x_tcgen05_guardrail_trap_phase_invalid_during_alloc,@function
        .size           $__internal_1_$__cuda_sm10x_tcgen05_guardrail_trap_phase_invalid_during_alloc,($__internal_2_$__cuda_sm10x_tcgen05_guardrail_trap_unallocated_columns_being_dealloced - $__internal_1_$__cuda_sm10x_tcgen05_guardrail_trap_phase_invalid_during_alloc)
$__internal_1_$__cuda_sm10x_tcgen05_guardrail_trap_phase_invalid_during_alloc:
[----:B------:R-:W-:Y:S05]  /*6ef0*/  BPT.TRAP 0x1 ;  /* 0x000000040000795c */ /* 0x000fea0000300000 */
[----:B------:R-:W-:-:S04]  /*6f00*/  MOV R5, 0x0 ;  /* 0x0000000000057802 */ /* 0x000fc80000000f00 */
[----:B------:R-:W-:Y:S05]  /*6f10*/  RET.REL.NODEC R4 `(_ZN7cutlass13device_kernelINS_4gemm6kernel13GemmUniversalIN4cute5tupleIJiiiiEEENS1_10collective13CollectiveMmaINS1_35MainloopSm100TmaUmmaWarpSpecializedILi3ELi2ELi4ENS5_IJNS4_1CILi2EEENSA_ILi1EEESC_EEEEENS5_IJNSA_ILi64EEESF_SF_EEENS_12float_e4m3_tENS5_IJlSC_lEEESH_SI_NS4_8TiledMMAINS4_8MMA_AtomIJNS4_10MMA_TraitsINS4_19SM100_MMA_F8F6F4_SSEJSH_SH_fSF_SF_NS4_17integral_constantINS4_4UMMA5MajorELSP_0EEESQ_NSN_INSO_7ScaleInELSR_0EEESS_EEEEEENS4_6LayoutINS5_IJSC_SC_SC_EEENS5_IJNSA_ILi0EEESX_SX_EEEEENS5_IJNS4_10UnderscoreES10_S10_EEEEENS4_13SM90_TMA_LOADENS4_14ComposedLayoutINS4_7SwizzleILi2ELi4ELi3EEENS4_18smem_ptr_flag_bitsILi8EEENSV_INS5_IJNSA_ILi8EEESF_EEENS5_IJSF_SC_EEEEEEEvNS4_8identityENS4_23SM90_TMA_LOAD_MULTICASTES1D_vS1E_EENS_8epilogue10collective18CollectiveEpilogueINS1H_23Sm100TmaWarpSpecializedILi1ELi1ELi32ELb0ELb0EEEJSG_NS5_IJNSV_ISF_SC_EES1M_EEESH_SI_SH_SI_NS1H_6fusion15FusionCallbacksIS1L_NS1O_17LinearCombinationISH_fSH_fLNS_15FloatRoundStyleE2EEESG_S1N_JEEENS4_5SM1004TMEM4LOAD26SM100_TMEM_LOAD_16dp32b32xES13_S1D_NS4_39AutoVectorizingCopyWithAssumedAlignmentILi128EEENS4_14SM90_TMA_STOREES1D_S1Z_S1Z_EEEvvEEEEvNT_6ParamsE) ;  /* 0xffffff9004387950 */ /* 0x000fea0003c3ffff */
        .weak           $__internal_2_$__cuda_sm10x_tcgen05_guardrail_trap_unallocated_columns_being_dealloced
        .type           $__internal_2_$__cuda_sm10x_tcgen05_guardrail_trap_unallocated_columns_being_dealloced,@function
        .size           $__internal_2_$__cuda_sm10x_tcgen05_guardrail_trap_unallocated_columns_being_dealloced,(.L_x_132 - $__internal_2_$__cuda_sm10x_tcgen05_guardrail_trap_unallocated_columns_being_dealloced)
$__internal_2_$__cuda_sm10x_tcgen05_guardrail_trap_unallocated_columns_being_dealloced:
[----:B------:R-:W-:Y:S05]  /*6f20*/  BPT.TRAP 0x1 ;  /* 0x000000040000795c */ /* 0x000fea0000300000 */
[----:B------:R-:W-:-:S04]  /*6f30*/  HFMA2 R3, -RZ, RZ, 0, 0 ;  /* 0x00000000ff037431 */ /* 0x000fc800000001ff */
[----:B------:R-:W-:Y:S05]  /*6f40*/  RET.REL.NODEC R2 `(_ZN7cutlass13device_kernelINS_4gemm6kernel13GemmUniversalIN4cute5tupleIJiiiiEEENS1_10collective13CollectiveMmaINS1_35MainloopSm100TmaUmmaWarpSpecializedILi3ELi2ELi4ENS5_IJNS4_1CILi2EEENSA_ILi1EEESC_EEEEENS5_IJNSA_ILi64EEESF_SF_EEENS_12float_e4m3_tENS5_IJlSC_lEEESH_SI_NS4_8TiledMMAINS4_8MMA_AtomIJNS4_10MMA_TraitsINS4_19SM100_MMA_F8F6F4_SSEJSH_SH_fSF_SF_NS4_17integral_constantINS4_4UMMA5MajorELSP_0EEESQ_NSN_INSO_7ScaleInELSR_0EEESS_EEEEEENS4_6LayoutINS5_IJSC_SC_SC_EEENS5_IJNSA_ILi0EEESX_SX_EEEEENS5_IJNS4_10UnderscoreES10_S10_EEEEENS4_13SM90_TMA_LOADENS4_14ComposedLayoutINS4_7SwizzleILi2ELi4ELi3EEENS4_18smem_ptr_flag_bitsILi8EEENSV_INS5_IJNSA_ILi8EEESF_EEENS5_IJSF_SC_EEEEEEEvNS4_8identityENS4_23SM90_TMA_LOAD_MULTICASTES1D_vS1E_EENS_8epilogue10collective18CollectiveEpilogueINS1H_23Sm100TmaWarpSpecializedILi1ELi1ELi32ELb0ELb0EEEJSG_NS5_IJNSV_ISF_SC_EES1M_EEESH_SI_SH_SI_NS1H_6fusion15FusionCallbacksIS1L_NS1O_17LinearCombinationISH_fSH_fLNS_15FloatRoundStyleE2EEESG_S1N_JEEENS4_5SM1004TMEM4LOAD26SM100_TMEM_LOAD_16dp32b32xES13_S1D_NS4_39AutoVectorizingCopyWithAssumedAlignmentILi128EEENS4_14SM90_TMA_STOREES1D_S1Z_S1Z_EEEvvEEEEvNT_6ParamsE) ;  /* 0xffffff90022c7950 */ /* 0x000fea0003c3ffff */
.L_x_131:
[----:B------:R-:W-:-:S00]  /*6f50*/  BRA `(.L_x_131) ;  /* 0xfffffffc00fc7947 */ /* 0x000fc0000383ffff */
[----:B------:R-:W-:-:S00]  /*6f60*/  NOP ;  /* 0x0000000000007918 */ /* 0x000fc00000000000 */
        /* <DEDUP_REMOVED lines=9> */
.L_x_132:


//--------------------- .nv.global.init           --------------------------
	.section	.nv.global.init,"aw",@progbits
.nv.global.init:
	.type		$str$27,@object
	.size		$str$27,($str$28 - $str$27)
$str$27:
        /*0000*/ 	.byte	0x28, 0x61, 0x64, 0x64, 0x72, 0x65, 0x73, 0x73, 0x20, 0x26, 0x20, 0x6d, 0x61, 0x73, 0x6b, 0x29
        /*0010*/ 	.byte	0x20, 0x3d, 0x3d, 0x20, 0x30, 0x00
	.type		$str$28,@object
	.size		$str$28,($str$26 - $str$28)
$str$28:
        /*0016*/ 	.byte	0x2f, 0x74, 0x6d, 0x70, 0x2f, 0x63, 0x75, 0x74, 0x6c, 0x61, 0x73, 0x73, 0x5f, 0x73, 0x77, 0x65
        /*0026*/ 	.byte	0x65, 0x70, 0x5f, 0x73, 0x72, 0x63, 0x2f, 0x69, 0x6e, 0x63, 0x6c, 0x75, 0x64, 0x65, 0x2f, 0x63
        /*0036*/ 	.byte	0x75, 0x74, 0x65, 0x2f, 0x70, 0x6f, 0x69, 0x6e, 0x74, 0x65, 0x72, 0x5f, 0x66, 0x6c, 0x61, 0x67
        /*0046*/ 	.byte	0x67, 0x65, 0x64, 0x2e, 0x68, 0x70, 0x70, 0x00
	.type		$str$26,@object
	.size		$str$26,($str$25 - $str$26)
$str$26:
        /*004e*/ 	.byte	0x2f, 0x74, 0x6d, 0x70, 0x2f, 0x63, 0x75, 0x74, 0x6c, 0x61, 0x73, 0x73, 0x5f, 0x73, 0x77, 0x65
        /*005e*/ 	.byte	0x65, 0x70, 0x5f, 0x73, 0x72, 0x63, 0x2f, 0x69, 0x6e, 0x63, 0x6c, 0x75, 0x64, 0x65, 0x2f, 0x63
        /*006e*/ 	.byte	0x75, 0x74, 0x65, 0x2f, 0x61, 0x74, 0x6f, 0x6d, 0x2f, 0x63, 0x6f, 0x70, 0x79, 0x5f, 0x74, 0x72
        /*007e*/ 	.byte	0x61, 0x69, 0x74, 0x73, 0x5f, 0x73, 0x6d, 0x31, 0x30, 0x30, 0x2e, 0x68, 0x70, 0x70, 0x00
	.type		$str$25,@object
	.size		$str$25,(__unnamed_1 - $str$25)
$str$25:
        /*008d*/ 	.byte	0x28, 0x28, 0x75, 0x69, 0x6e, 0x74, 0x33, 0x32, 0x5f, 0x74, 0x28, 0x74, 0x68, 0x72, 0x65, 0x61
        /*009d*/ 	.byte	0x64, 0x49, 0x64, 0x78, 0x2e, 0x78, 0x29, 0x20, 0x2f, 0x20, 0x33, 0x32, 0x29, 0x20, 0x25, 0x20
        /*00ad*/ 	.byte	0x34, 0x29, 0x20, 0x3d, 0x3d, 0x20, 0x28, 0x28, 0x28, 0x74, 0x6d, 0x65, 0x6d, 0x5f, 0x61, 0x64
        /*00bd*/ 	.byte	0x64, 0x72, 0x20, 0x3e, 0x3e, 0x20, 0x31, 0x36, 0x29, 0x20, 0x2f, 0x20, 0x33, 0x32, 0x29, 0x20
        /*00cd*/ 	.byte	0x25, 0x20, 0x34, 0x29, 0x00
	.type		__unnamed_1,@object
	.size		__unnamed_1,(__unnamed_2 - __unnamed_1)
__unnamed_1:
        /*00d2*/ 	.byte	0x61, 0x75, 0x74, 0x6f, 0x20, 0x63, 0x75, 0x74, 0x65, 0x3a, 0x3a, 0x61, 0x73, 0x5f, 0x70, 0x6f
        /* <DEDUP_REMOVED lines=24> */
        /*0262*/ 	.byte	0x3c, 0x34, 0x30, 0x39, 0x36, 0x3e, 0x3e, 0x3e, 0x3e, 0x5d, 0x00
	.type		__unnamed_2,@object
	.size		__unnamed_2,(.L_2 - __unnamed_2)
__unnamed_2:
        /* <DEDUP_REMOVED lines=40> */
        /*04ed*/ 	.byte	0x74, 0x65, 0x3a, 0x3a, 0x43, 0x3c, 0x30, 0x3e, 0x3e, 0x3e, 0x3e, 0x5d, 0x00
.L_2:


//--------------------- .nv.shared._ZN7cutlass13device_kernelINS_4gemm6kernel13GemmUniversalIN4cute5tupleIJiiiiEEENS1_10collective13CollectiveMmaINS1_35MainloopSm100TmaUmmaWarpSpecializedILi3ELi2ELi4ENS5_IJNS4_1CILi2EEENSA_ILi1EEESC_EEEEENS5_IJNSA_ILi64EEESF_SF_EEENS_12float_e4m3_tENS5_IJlSC_lEEESH_SI_NS4_8TiledMMAINS4_8MMA_AtomIJNS4_10MMA_TraitsINS4_19SM100_MMA_F8F6F4_SSEJSH_SH_fSF_SF_NS4_17integral_constantINS4_4UMMA5MajorELSP_0EEESQ_NSN_INSO_7ScaleInELSR_0EEESS_EEEEEENS4_6LayoutINS5_IJSC_SC_SC_EEENS5_IJNSA_ILi0EEESX_SX_EEEEENS5_IJNS4_10UnderscoreES10_S10_EEEEENS4_13SM90_TMA_LOADENS4_14ComposedLayoutINS4_7SwizzleILi2ELi4ELi3EEENS4_18smem_ptr_flag_bitsILi8EEENSV_INS5_IJNSA_ILi8EEESF_EEENS5_IJSF_SC_EEEEEEEvNS4_8identityENS4_23SM90_TMA_LOAD_MULTICASTES1D_vS1E_EENS_8epilogue10collective18CollectiveEpilogueINS1H_23Sm100TmaWarpSpecializedILi1ELi1ELi32ELb0ELb0EEEJSG_NS5_IJNSV_ISF_SC_EES1M_EEESH_SI_SH_SI_NS1H_6fusion15FusionCallbacksIS1L_NS1O_17LinearCombinationISH_fSH_fLNS_15FloatRoundStyleE2EEESG_S1N_JEEENS4_5SM1004TMEM4LOAD26SM100_TMEM_LOAD_16dp32b32xES13_S1D_NS4_39AutoVectorizingCopyWithAssumedAlignmentILi128EEENS4_14SM90_TMA_STOREES1D_S1Z_S1Z_EEEvvEEEEvNT_6ParamsE --------------------------
	.section	.nv.shared._ZN7cutlass13device_kernelINS_4gemm6kernel13GemmUniversalIN4cute5tupleIJiiiiEEENS1_10collective13CollectiveMmaINS1_35MainloopSm100TmaUmmaWarpSpecializedILi3ELi2ELi4ENS5_IJNS4_1CILi2EEENSA_ILi1EEESC_EEEEENS5_IJNSA_ILi64EEESF_SF_EEENS_12float_e4m3_tENS5_IJlSC_lEEESH_SI_NS4_8TiledMMAINS4_8MMA_AtomIJNS4_10MMA_TraitsINS4_19SM100_MMA_F8F6F4_SSEJSH_SH_fSF_SF_NS4_17integral_constantINS4_4UMMA5MajorELSP_0EEESQ_NSN_INSO_7ScaleInELSR_0EEESS_EEEEEENS4_6LayoutINS5_IJSC_SC_SC_EEENS5_IJNSA_ILi0EEESX_SX_EEEEENS5_IJNS4_10UnderscoreES10_S10_EEEEENS4_13SM90_TMA_LOADENS4_14ComposedLayoutINS4_7SwizzleILi2ELi4ELi3EEENS4_18smem_ptr_flag_bitsILi8EEENSV_INS5_IJNSA_ILi8EEESF_EEENS5_IJSF_SC_EEEEEEEvNS4_8identityENS4_23SM90_TMA_LOAD_MULTICASTES1D_vS1E_EENS_8epilogue10collective18CollectiveEpilogueINS1H_23Sm100TmaWarpSpecializedILi1ELi1ELi32ELb0ELb0EEEJSG_NS5_IJNSV_ISF_SC_EES1M_EEESH_SI_SH_SI_NS1H_6fusion15FusionCallbacksIS1L_NS1O_17LinearCombinationISH_fSH_fLNS_15FloatRoundStyleE2EEESG_S1N_JEEENS4_5SM1004TMEM4LOAD26SM100_TMEM_LOAD_16dp32b32xES13_S1D_NS4_39AutoVectorizingCopyWithAssumedAlignmentILi128EEENS4_14SM90_TMA_STOREES1D_S1Z_S1Z_EEEvvEEEEvNT_6ParamsE,"aw",@nobits
	.sectionflags	@""
	.align	16
	.zero		1024


//--------------------- .nv.shared.reserved.0     --------------------------
	.section	.nv.shared.reserved.0,"aw",@nobits
	.weak		__nv_reservedSMEM_offset_0_alias
	.size		__nv_reservedSMEM_offset_0_alias, 0, 64
	.other		__nv_reservedSMEM_offset_0_alias,@"STO_CUDA_RESERVED_SHARED STV_DEFAULT"
__nv_reservedSMEM_offset_0_alias:
	.zero		0
.nv.shared.reserved.0:
	.zero		64
	.weak		__nv_reservedSMEM_tcgen05_partition
	.type		__nv_reservedSMEM_tcgen05_partition,@object
	.size		__nv_reservedSMEM_tcgen05_partition,(.L_0 - __nv_reservedSMEM_tcgen05_partition)
__nv_reservedSMEM_tcgen05_partition:
	.zero		32
.L_0:


//--------------------- .nv.global                --------------------------
	.section	.nv.global,"aw",@nobits
.nv.global:
	.type		_ZN39_INTERNAL_71ab3740_4_k_cu_d5b7fc91_82274cute1_E,@object
	.size		_ZN39_INTERNAL_71ab3740_4_k_cu_d5b7fc91_82274cute1_E,(_ZN39_INTERNAL_71ab3740_4_k_cu_d5b7fc91_82274cuda3std3__45__cpo6cbeginE - _ZN39_INTERNAL_71ab3740_4_k_cu_d5b7fc91_82274cute1_E)
_ZN39_INTERNAL_71ab3740_4_k_cu_d5b7fc91_82274cute1_E:
	.zero		1
	.type		_ZN39_INTERNAL_71ab3740_4_k_cu_d5b7fc91_82274cuda3std3__45__cpo6cbeginE,@object
	.size		_ZN39_INTERNAL_71ab3740_4_k_cu_d5b7fc91_82274cuda3std3__45__cpo6cbeginE,(_ZN39_INTERNAL_71ab3740_4_k_cu_d5b7fc91_82274cuda3std3__48in_placeE - _ZN39_INTERNAL_71ab3740_4_k_cu_d5b7fc91_82274cuda3std3__45__cpo6cbeginE)
_ZN39_INTERNAL_71ab3740_4_k_cu_d5b7fc91_82274cuda3std3__45__cpo6cbeginE:
	.zero		1
	.type		_ZN39_INTERNAL_71ab3740_4_k_cu_d5b7fc91_82274cuda3std3__48in_placeE,@object
	.size		_ZN39_INTERNAL_71ab3740_4_k_cu_d5b7fc91_82274cuda3std3__48in_placeE,(_ZN39_INTERNAL_71ab3740_4_k_cu_d5b7fc91_82274cuda3std6ranges3__45__cpo9iter_moveE - _ZN39_INTERNAL_71ab3740_4_k_cu_d5b7fc91_82274cuda3std3__48in_placeE)
_ZN39_INTERNAL_71ab3740_4_k_cu_d5b7fc91_82274cuda3std3__48in_placeE:
	.zero		1
	.type		_ZN39_INTERNAL_71ab3740_4_k_cu_d5b7fc91_82274cuda3std6ranges3__45__cpo9iter_moveE,@object
	.size		_ZN39_INTERNAL_71ab3740_4_k_cu_d5b7fc91_82274cuda3std6ranges3__45__cpo9iter_moveE,(_ZN39_INTERNAL_71ab3740_4_k_cu_d5b7fc91_82274cuda3std3__45__cpo5beginE - _ZN39_INTERNAL_71ab3740_4_k_cu_d5b7fc91_82274cuda3std6ranges3__45__cpo9iter_moveE)
_ZN39_INTERNAL_71ab3740_4_k_cu_d5b7fc91_82274cuda3std6ranges3__45__cpo9iter_moveE:
	.zero		1
	.type		_ZN39_INTERNAL_71ab3740_4_k_cu_d5b7fc91_82274cuda3std3__45__cpo5beginE,@object
	.size		_ZN39_INTERNAL_71ab3740_4_k_cu_d5b7fc91_82274cuda3std3__45__cpo5beginE,(_ZN39_INTERNAL_71ab3740_4_k_cu_d5b7fc91_82274cuda3std3__441_GLOBAL__N__71ab3740_4_k_cu_d5b7fc91_82276ignoreE - _ZN39_INTERNAL_71ab3740_4_k_cu_d5b7fc91_82274cuda3std3__45__cpo5beginE)
_ZN39_INTERNAL_71ab3740_4_k_cu_d5b7fc91_82274cuda3std3__45__cpo5beginE:
	.zero		1
	.type		_ZN39_INTERNAL_71ab3740_4_k_cu_d5b7fc91_82274cuda3std3__441_GLOBAL__N__71ab3740_4_k_cu_d5b7fc91_82276ignoreE,@object
	.size		_ZN39_INTERNAL_71ab3740_4_k_cu_d5b7fc91_82274cuda3std3__441_GLOBAL__N__71ab3740_4_k_cu_d5b7fc91_82276ignoreE,(_ZN39_INTERNAL_71ab3740_4_k_cu_d5b7fc91_82274cute7productE - _ZN39_INTERNAL_71ab3740_4_k_cu_d5b7fc91_82274cuda3std3__441_GLOBAL__N__71ab3740_4_k_cu_d5b7fc91_82276ignoreE)
_ZN39_INTERNAL_71ab3740_4_k_cu_d5b7fc91_82274cuda3std3__441_GLOBAL__N__71ab3740_4_k_cu_d5b7fc91_82276ignoreE:
	.zero		1
	.type		_ZN39_INTERNAL_71ab3740_4_k_cu_d5b7fc91_82274cute7productE,@object
	.size		_ZN39_INTERNAL_71ab3740_4_k_cu_d5b7fc91_82274cute7productE,(_ZN39_INTERNAL_71ab3740_4_k_cu_d5b7fc91_82274cuda3std3__45__cpo3endE - _ZN39_INTERNAL_71ab3740_4_k_cu_d5b7fc91_82274cute7productE)
_ZN39_INTERNAL_71ab3740_4_k_cu_d5b7fc91_82274cute7productE:
	.zero		1
	.type		_ZN39_INTERNAL_71ab3740_4_k_cu_d5b7fc91_82274cuda3std3__45__cpo3endE,@object
	.size		_ZN39_INTERNAL_71ab3740_4_k_cu_d5b7fc91_82274cuda3std3__45__cpo3endE,(_ZN39_INTERNAL_71ab3740_4_k_cu_d5b7fc91_82274cuda3std3__419piecewise_constructE - _ZN39_INTERNAL_71ab3740_4_k_cu_d5b7fc91_82274cuda3std3__45__cpo3endE)
_ZN39_INTERNAL_71ab3740_4_k_cu_d5b7fc91_82274cuda3std3__45__cpo3endE:
	.zero		1
	.type		_ZN39_INTERNAL_71ab3740_4_k_cu_d5b7fc91_82274cuda3std3__419piecewise_constructE,@object
	.size		_ZN39_INTERNAL_71ab3740_4_k_cu_d5b7fc91_82274cuda3std3__419piecewise_constructE,(_ZN39_INTERNAL_71ab3740_4_k_cu_d5b7fc91_82274cuda3std3__45__cpo4cendE - _ZN39_INTERNAL_71ab3740_4_k_cu_d5b7fc91_82274cuda3std3__419piecewise_constructE)
_ZN39_INTERNAL_71ab3740_4_k_cu_d5b7fc91_82274cuda3std3__419piecewise_constructE:
	.zero		1
	.type		_ZN39_INTERNAL_71ab3740_4_k_cu_d5b7fc91_82274cuda3std3__45__cpo4cendE,@object
	.size		_ZN39_INTERNAL_71ab3740_4_k_cu_d5b7fc91_82274cuda3std3__45__cpo4cendE,(_ZN39_INTERNAL_71ab3740_4_k_cu_d5b7fc91_82274cuda3std6ranges3__45__cpo4swapE - _ZN39_INTERNAL_71ab3740_4_k_cu_d5b7fc91_82274cuda3std3__45__cpo4cendE)
_ZN39_INTERNAL_71ab3740_4_k_cu_d5b7fc91_82274cuda3std3__45__cpo4cendE:
	.zero		1
	.type		_ZN39_INTERNAL_71ab3740_4_k_cu_d5b7fc91_82274cuda3std6ranges3__45__cpo4swapE,@object
	.size		_ZN39_INTERNAL_71ab3740_4_k_cu_d5b7fc91_82274cuda3std6ranges3__45__cpo4swapE,(.L_10 - _ZN39_INTERNAL_71ab3740_4_k_cu_d5b7fc91_82274cuda3std6ranges3__45__cpo4swapE)
_ZN39_INTERNAL_71ab3740_4_k_cu_d5b7fc91_82274cuda3std6ranges3__45__cpo4swapE:
	.zero		1
.L_10:


//--------------------- .nv.constant0._ZN7cutlass13device_kernelINS_4gemm6kernel13GemmUniversalIN4cute5tupleIJiiiiEEENS1_10collective13CollectiveMmaINS1_35MainloopSm100TmaUmmaWarpSpecializedILi3ELi2ELi4ENS5_IJNS4_1CILi2EEENSA_ILi1EEESC_EEEEENS5_IJNSA_ILi64EEESF_SF_EEENS_12float_e4m3_tENS5_IJlSC_lEEESH_SI_NS4_8TiledMMAINS4_8MMA_AtomIJNS4_10MMA_TraitsINS4_19SM100_MMA_F8F6F4_SSEJSH_SH_fSF_SF_NS4_17integral_constantINS4_4UMMA5MajorELSP_0EEESQ_NSN_INSO_7ScaleInELSR_0EEESS_EEEEEENS4_6LayoutINS5_IJSC_SC_SC_EEENS5_IJNSA_ILi0EEESX_SX_EEEEENS5_IJNS4_10UnderscoreES10_S10_EEEEENS4_13SM90_TMA_LOADENS4_14ComposedLayoutINS4_7SwizzleILi2ELi4ELi3EEENS4_18smem_ptr_flag_bitsILi8EEENSV_INS5_IJNSA_ILi8EEESF_EEENS5_IJSF_SC_EEEEEEEvNS4_8identityENS4_23SM90_TMA_LOAD_MULTICASTES1D_vS1E_EENS_8epilogue10collective18CollectiveEpilogueINS1H_23Sm100TmaWarpSpecializedILi1ELi1ELi32ELb0ELb0EEEJSG_NS5_IJNSV_ISF_SC_EES1M_EEESH_SI_SH_SI_NS1H_6fusion15FusionCallbacksIS1L_NS1O_17LinearCombinationISH_fSH_fLNS_15FloatRoundStyleE2EEESG_S1N_JEEENS4_5SM1004TMEM4LOAD26SM100_TMEM_LOAD_16dp32b32xES13_S1D_NS4_39AutoVectorizingCopyWithAssumedAlignmentILi128EEENS4_14SM90_TMA_STOREES1D_S1Z_S1Z_EEEvvEEEEvNT_6ParamsE --------------------------
	.section	.nv.constant0._ZN7cutlass13device_kernelINS_4gemm6kernel13GemmUniversalIN4cute5tupleIJiiiiEEENS1_10collective13CollectiveMmaINS1_35MainloopSm100TmaUmmaWarpSpecializedILi3ELi2ELi4ENS5_IJNS4_1CILi2EEENSA_ILi1EEESC_EEEEENS5_IJNSA_ILi64EEESF_SF_EEENS_12float_e4m3_tENS5_IJlSC_lEEESH_SI_NS4_8TiledMMAINS4_8MMA_AtomIJNS4_10MMA_TraitsINS4_19SM100_MMA_F8F6F4_SSEJSH_SH_fSF_SF_NS4_17integral_constantINS4_4UMMA5MajorELSP_0EEESQ_NSN_INSO_7ScaleInELSR_0EEESS_EEEEEENS4_6LayoutINS5_IJSC_SC_SC_EEENS5_IJNSA_ILi0EEESX_SX_EEEEENS5_IJNS4_10UnderscoreES10_S10_EEEEENS4_13SM90_TMA_LOADENS4_14ComposedLayoutINS4_7SwizzleILi2ELi4ELi3EEENS4_18smem_ptr_flag_bitsILi8EEENSV_INS5_IJNSA_ILi8EEESF_EEENS5_IJSF_SC_EEEEEEEvNS4_8identityENS4_23SM90_TMA_LOAD_MULTICASTES1D_vS1E_EENS_8epilogue10collective18CollectiveEpilogueINS1H_23Sm100TmaWarpSpecializedILi1ELi1ELi32ELb0ELb0EEEJSG_NS5_IJNSV_ISF_SC_EES1M_EEESH_SI_SH_SI_NS1H_6fusion15FusionCallbacksIS1L_NS1O_17LinearCombinationISH_fSH_fLNS_15FloatRoundStyleE2EEESG_S1N_JEEENS4_5SM1004TMEM4LOAD26SM100_TMEM_LOAD_16dp32b32xES13_S1D_NS4_39AutoVectorizingCopyWithAssumedAlignmentILi128EEENS4_14SM90_TMA_STOREES1D_S1Z_S1Z_EEEvvEEEEvNT_6ParamsE,"a",@progbits
	.sectionflags	@""
	.align	4
.nv.constant0._ZN7cutlass13device_kernelINS_4gemm6kernel13GemmUniversalIN4cute5tupleIJiiiiEEENS1_10collective13CollectiveMmaINS1_35MainloopSm100TmaUmmaWarpSpecializedILi3ELi2ELi4ENS5_IJNS4_1CILi2EEENSA_ILi1EEESC_EEEEENS5_IJNSA_ILi64EEESF_SF_EEENS_12float_e4m3_tENS5_IJlSC_lEEESH_SI_NS4_8TiledMMAINS4_8MMA_AtomIJNS4_10MMA_TraitsINS4_19SM100_MMA_F8F6F4_SSEJSH_SH_fSF_SF_NS4_17integral_constantINS4_4UMMA5MajorELSP_0EEESQ_NSN_INSO_7ScaleInELSR_0EEESS_EEEEEENS4_6LayoutINS5_IJSC_SC_SC_EEENS5_IJNSA_ILi0EEESX_SX_EEEEENS5_IJNS4_10UnderscoreES10_S10_EEEEENS4_13SM90_TMA_LOADENS4_14ComposedLayoutINS4_7SwizzleILi2ELi4ELi3EEENS4_18smem_ptr_flag_bitsILi8EEENSV_INS5_IJNSA_ILi8EEESF_EEENS5_IJSF_SC_EEEEEEEvNS4_8identityENS4_23SM90_TMA_LOAD_MULTICASTES1D_vS1E_EENS_8epilogue10collective18CollectiveEpilogueINS1H_23Sm100TmaWarpSpecializedILi1ELi1ELi32ELb0ELb0EEEJSG_NS5_IJNSV_ISF_SC_EES1M_EEESH_SI_SH_SI_NS1H_6fusion15FusionCallbacksIS1L_NS1O_17LinearCombinationISH_fSH_fLNS_15FloatRoundStyleE2EEESG_S1N_JEEENS4_5SM1004TMEM4LOAD26SM100_TMEM_LOAD_16dp32b32xES13_S1D_NS4_39AutoVectorizingCopyWithAssumedAlignmentILi128EEENS4_14SM90_TMA_STOREES1D_S1Z_S1Z_EEEvvEEEEvNT_6ParamsE:
	.zero		2944


//--------------------- SYMBOLS --------------------------

	.type		.nv.reservedSmem.offset0,@object
	.size		.nv.reservedSmem.offset0,0x4
	.type		.nv.reservedSmem.cap,@object
	.size		.nv.reservedSmem.cap,0x4
	.type		__assertfail,@function
